	.target	sm_90a

	.elftype	@"ET_EXEC"


//--------------------- .note.nv.tkinfo           --------------------------
	.section	.note.nv.tkinfo,"",@"SHT_NOTE"
	.sectionflags	@"SHF_NOTE_NV_TKINFO"
	.tkinfo
        /*0018*/ 	.word	0x00000002
        /*0030*/ 	.string	""
        /*0030*/ 	.string	"ptxas"
        /*0030*/ 	.string	"Cuda compilation tools, release 13.0, V13.0.88"
        /*0030*/ 	.string	"Build cuda_13.0.r13.0/compiler.36424714_0"
        /*0030*/ 	.string	"-arch sm_90a -m 64 "



//--------------------- .note.nv.cuinfo           --------------------------
	.section	.note.nv.cuinfo,"",@"SHT_NOTE"
	.sectionflags	@"SHF_NOTE_NV_CUINFO"
        /*0018*/ 	.short	0x0002
        /*001a*/ 	.short	0x005a
        /*001c*/ 	.short	0x0082
	.zero		2


//--------------------- .nv.info                  --------------------------
	.section	.nv.info,"",@"SHT_CUDA_INFO"
	.align	4


	//----- nvinfo : EIATTR_REGCOUNT
	.align		4
        /*0000*/ 	.byte	0x04, 0x2f
        /*0002*/ 	.short	(.L_12 - .L_11)
	.align		4
.L_11:
        /*0004*/ 	.word	index@(_ZN7cutlass13device_kernelINS_4gemm6kernel13GemmUniversalIN4cute5tupleIJiiiiEEENS1_10collective13CollectiveMmaINS1_37MainloopSm90TmaGmmaWarpSpecializedFP8ILi56ENS5_IJNS4_1CILi1EEESB_SB_EEENS1_32KernelTmaWarpSpecializedPingpongEEENS5_IJNSA_ILi64EEESF_NSA_ILi32EEEEEENS_12float_e5m2_tENS5_IJlSB_lEEESI_SJ_NS4_8TiledMMAINS4_8MMA_AtomIJNS4_4SM904GMMA30MMA_64x64x32_F32E5M2E5M2_SS_TNILNSN_7ScaleInE1ELSP_1EEEEEENS4_6LayoutISC_NS5_IJNSA_ILi0EEEST_ST_EEEEENS5_IJNS4_10UnderscoreESW_SW_EEEEENS4_13SM90_TMA_LOADENS4_14ComposedLayoutINS4_7SwizzleILi1ELi4ELi3EEENS4_18smem_ptr_flag_bitsILi8EEENSS_INS5_IJNSA_ILi8EEESG_EEENS5_IJSG_SB_EEEEEEEvNS4_8identityESZ_S19_vS1A_EENS_8epilogue10collective6detail29Sm90TmaWarpSpecializedAdapterINS1D_15DefaultEpilogueISI_SJ_SJ_NS1C_6thread17LinearCombinationISI_Li1EffLNS1H_9ScaleType4KindE0ELNS_15FloatRoundStyleE2ESI_EENS1_15EpilogueDefaultEEEEEvvEEEEvNT_6ParamsE)
        /*0008*/ 	.word	0x000000a8


	//----- nvinfo : EIATTR_FRAME_SIZE
	.align		4
.L_12:
        /*000c*/ 	.byte	0x04, 0x11
        /*000e*/ 	.short	(.L_14 - .L_13)
	.align		4
.L_13:
        /*0010*/ 	.word	index@(_ZN7cutlass13device_kernelINS_4gemm6kernel13GemmUniversalIN4cute5tupleIJiiiiEEENS1_10collective13CollectiveMmaINS1_37MainloopSm90TmaGmmaWarpSpecializedFP8ILi56ENS5_IJNS4_1CILi1EEESB_SB_EEENS1_32KernelTmaWarpSpecializedPingpongEEENS5_IJNSA_ILi64EEESF_NSA_ILi32EEEEEENS_12float_e5m2_tENS5_IJlSB_lEEESI_SJ_NS4_8TiledMMAINS4_8MMA_AtomIJNS4_4SM904GMMA30MMA_64x64x32_F32E5M2E5M2_SS_TNILNSN_7ScaleInE1ELSP_1EEEEEENS4_6LayoutISC_NS5_IJNSA_ILi0EEEST_ST_EEEEENS5_IJNS4_10UnderscoreESW_SW_EEEEENS4_13SM90_TMA_LOADENS4_14ComposedLayoutINS4_7SwizzleILi1ELi4ELi3EEENS4_18smem_ptr_flag_bitsILi8EEENSS_INS5_IJNSA_ILi8EEESG_EEENS5_IJSG_SB_EEEEEEEvNS4_8identityESZ_S19_vS1A_EENS_8epilogue10collective6detail29Sm90TmaWarpSpecializedAdapterINS1D_15DefaultEpilogueISI_SJ_SJ_NS1C_6thread17LinearCombinationISI_Li1EffLNS1H_9ScaleType4KindE0ELNS_15FloatRoundStyleE2ESI_EENS1_15EpilogueDefaultEEEEEvvEEEEvNT_6ParamsE)
        /*0014*/ 	.word	0x00000000


	//----- nvinfo : EIATTR_MIN_STACK_SIZE
	.align		4
.L_14:
        /*0018*/ 	.byte	0x04, 0x12
        /*001a*/ 	.short	(.L_16 - .L_15)
	.align		4
.L_15:
        /*001c*/ 	.word	index@(_ZN7cutlass13device_kernelINS_4gemm6kernel13GemmUniversalIN4cute5tupleIJiiiiEEENS1_10collective13CollectiveMmaINS1_37MainloopSm90TmaGmmaWarpSpecializedFP8ILi56ENS5_IJNS4_1CILi1EEESB_SB_EEENS1_32KernelTmaWarpSpecializedPingpongEEENS5_IJNSA_ILi64EEESF_NSA_ILi32EEEEEENS_12float_e5m2_tENS5_IJlSB_lEEESI_SJ_NS4_8TiledMMAINS4_8MMA_AtomIJNS4_4SM904GMMA30MMA_64x64x32_F32E5M2E5M2_SS_TNILNSN_7ScaleInE1ELSP_1EEEEEENS4_6LayoutISC_NS5_IJNSA_ILi0EEEST_ST_EEEEENS5_IJNS4_10UnderscoreESW_SW_EEEEENS4_13SM90_TMA_LOADENS4_14ComposedLayoutINS4_7SwizzleILi1ELi4ELi3EEENS4_18smem_ptr_flag_bitsILi8EEENSS_INS5_IJNSA_ILi8EEESG_EEENS5_IJSG_SB_EEEEEEEvNS4_8identityESZ_S19_vS1A_EENS_8epilogue10collective6detail29Sm90TmaWarpSpecializedAdapterINS1D_15DefaultEpilogueISI_SJ_SJ_NS1C_6thread17LinearCombinationISI_Li1EffLNS1H_9ScaleType4KindE0ELNS_15FloatRoundStyleE2ESI_EENS1_15EpilogueDefaultEEEEEvvEEEEvNT_6ParamsE)
        /*0020*/ 	.word	0x00000000
.L_16:


//--------------------- .nv.compat                --------------------------
	.section	.nv.compat,"",@"SHT_CUDA_COMPAT_INFO"
	.align	4
        /*0000*/ 	.byte	0x02, 0x09, 0x01, 0x00, 0x02, 0x02, 0x04, 0x00, 0x02, 0x05, 0x05, 0x00, 0x03, 0x07, 0x01, 0x01
        /*0010*/ 	.byte	0x02, 0x03, 0x01, 0x00, 0x02, 0x06, 0x01, 0x00, 0x04, 0x0b, 0x08, 0x00, 0x00, 0x00, 0x00, 0x00
        /*0020*/ 	.byte	0x00, 0x00, 0x00, 0x00


//--------------------- .nv.info._ZN7cutlass13device_kernelINS_4gemm6kernel13GemmUniversalIN4cute5tupleIJiiiiEEENS1_10collective13CollectiveMmaINS1_37MainloopSm90TmaGmmaWarpSpecializedFP8ILi56ENS5_IJNS4_1CILi1EEESB_SB_EEENS1_32KernelTmaWarpSpecializedPingpongEEENS5_IJNSA_ILi64EEESF_NSA_ILi32EEEEEENS_12float_e5m2_tENS5_IJlSB_lEEESI_SJ_NS4_8TiledMMAINS4_8MMA_AtomIJNS4_4SM904GMMA30MMA_64x64x32_F32E5M2E5M2_SS_TNILNSN_7ScaleInE1ELSP_1EEEEEENS4_6LayoutISC_NS5_IJNSA_ILi0EEEST_ST_EEEEENS5_IJNS4_10UnderscoreESW_SW_EEEEENS4_13SM90_TMA_LOADENS4_14ComposedLayoutINS4_7SwizzleILi1ELi4ELi3EEENS4_18smem_ptr_flag_bitsILi8EEENSS_INS5_IJNSA_ILi8EEESG_EEENS5_IJSG_SB_EEEEEEEvNS4_8identityESZ_S19_vS1A_EENS_8epilogue10collective6detail29Sm90TmaWarpSpecializedAdapterINS1D_15DefaultEpilogueISI_SJ_SJ_NS1C_6thread17LinearCombinationISI_Li1EffLNS1H_9ScaleType4KindE0ELNS_15FloatRoundStyleE2ESI_EENS1_15EpilogueDefaultEEEEEvvEEEEvNT_6ParamsE --------------------------
	.section	.nv.info._ZN7cutlass13device_kernelINS_4gemm6kernel13GemmUniversalIN4cute5tupleIJiiiiEEENS1_10collective13CollectiveMmaINS1_37MainloopSm90TmaGmmaWarpSpecializedFP8ILi56ENS5_IJNS4_1CILi1EEESB_SB_EEENS1_32KernelTmaWarpSpecializedPingpongEEENS5_IJNSA_ILi64EEESF_NSA_ILi32EEEEEENS_12float_e5m2_tENS5_IJlSB_lEEESI_SJ_NS4_8TiledMMAINS4_8MMA_AtomIJNS4_4SM904GMMA30MMA_64x64x32_F32E5M2E5M2_SS_TNILNSN_7ScaleInE1ELSP_1EEEEEENS4_6LayoutISC_NS5_IJNSA_ILi0EEEST_ST_EEEEENS5_IJNS4_10UnderscoreESW_SW_EEEEENS4_13SM90_TMA_LOADENS4_14ComposedLayoutINS4_7SwizzleILi1ELi4ELi3EEENS4_18smem_ptr_flag_bitsILi8EEENSS_INS5_IJNSA_ILi8EEESG_EEENS5_IJSG_SB_EEEEEEEvNS4_8identityESZ_S19_vS1A_EENS_8epilogue10collective6detail29Sm90TmaWarpSpecializedAdapterINS1D_15DefaultEpilogueISI_SJ_SJ_NS1C_6thread17LinearCombinationISI_Li1EffLNS1H_9ScaleType4KindE0ELNS_15FloatRoundStyleE2ESI_EENS1_15EpilogueDefaultEEEEEvvEEEEvNT_6ParamsE,"",@"SHT_CUDA_INFO"
	.sectionflags	@""
	.align	4


	//----- nvinfo : EIATTR_CUDA_API_VERSION
	.align		4
        /*0000*/ 	.byte	0x04, 0x37
        /*0002*/ 	.short	(.L_18 - .L_17)
.L_17:
        /*0004*/ 	.word	0x00000082


	//----- nvinfo : EIATTR_KPARAM_INFO
	.align		4
.L_18:
        /*0008*/ 	.byte	0x04, 0x17
        /*000a*/ 	.short	(.L_20 - .L_19)
.L_19:
        /*000c*/ 	.word	0x00000000
        /*0010*/ 	.short	0x0000
        /*0012*/ 	.short	0x0070
        /*0014*/ 	.byte	0x00, 0xf0, 0x01, 0x10


	//----- nvinfo : EIATTR_SPARSE_MMA_MASK
	.align		4
.L_20:
        /*0018*/ 	.byte	0x03, 0x50
        /*001a*/ 	.short	0x0000


	//----- nvinfo : EIATTR_MAXREG_COUNT
	.align		4
        /*001c*/ 	.byte	0x03, 0x1b
        /*001e*/ 	.short	0x00a8


	//----- nvinfo : EIATTR_NUM_BARRIERS
	.align		4
        /*0020*/ 	.byte	0x02, 0x4c
        /*0022*/ 	.byte	0x01
	.zero		1


	//----- nvinfo : EIATTR_MERCURY_ISA_VERSION
	.align		4
        /*0024*/ 	.byte	0x03, 0x5f
        /*0026*/ 	.short	0x0101


	//----- nvinfo : EIATTR_INT_WARP_WIDE_INSTR_OFFSETS
	.align		4
        /*0028*/ 	.byte	0x04, 0x31
        /*002a*/ 	.short	(.L_22 - .L_21)


	//   ....[0]....
.L_21:
        /*002c*/ 	.word	0x00000ad0


	//   ....[1]....
        /*0030*/ 	.word	0x00000af0


	//   ....[2]....
        /*0034*/ 	.word	0x00000b70


	//   ....[3]....
        /*0038*/ 	.word	0x00000b80


	//   ....[4]....
        /*003c*/ 	.word	0x00000b90


	//   ....[5]....
        /*0040*/ 	.word	0x00000bb0


	//   ....[6]....
        /*0044*/ 	.word	0x00000c00


	//   ....[7]....
        /*0048*/ 	.word	0x00000c20


	//----- nvinfo : EIATTR_COOP_GROUP_MASK_REGIDS
	.align		4
.L_22:
        /*004c*/ 	.byte	0x04, 0x29
        /*004e*/ 	.short	(.L_24 - .L_23)


	//   ....[0]....
.L_23:
        /*0050*/ 	.word	0xffffffff


	//   ....[1]....
        /*0054*/ 	.word	0xffffffff


	//   ....[2]....
        /*0058*/ 	.word	0xffffffff


	//   ....[3]....
        /*005c*/ 	.word	0xffffffff


	//   ....[4]....
        /*0060*/ 	.word	0xffffffff


	//   ....[5]....
        /*0064*/ 	.word	0xffffffff


	//----- nvinfo : EIATTR_COOP_GROUP_INSTR_OFFSETS
	.align		4
.L_24:
        /*0068*/ 	.byte	0x04, 0x28
        /*006a*/ 	.short	(.L_26 - .L_25)


	//   ....[0]....
.L_25:
        /*006c*/ 	.word	0x00000060


	//   ....[1]....
        /*0070*/ 	.word	0x00000070


	//   ....[2]....
        /*0074*/ 	.word	0x00000130


	//   ....[3]....
        /*0078*/ 	.word	0x00000970


	//   ....[4]....
        /*007c*/ 	.word	0x000009b0


	//   ....[5]....
        /*0080*/ 	.word	0x000009f0


	//----- nvinfo : EIATTR_REG_RECONFIG
	.align		4
.L_26:
        /*0084*/ 	.byte	0x01, 0x54
	.zero		2


	//----- nvinfo : EIATTR_MBARRIER_INSTR_OFFSETS
	.align		4
        /*0088*/ 	.byte	0x04, 0x39
        /*008a*/ 	.short	(.L_28 - .L_27)


	//   ....[0]....
.L_27:
        /*008c*/ 	.word	0x00000250
        /*0090*/ 	.word	0x000000ff
        /*0094*/ 	.word	0x00000000
        /*0098*/ 	.short	0x0100
        /*009a*/ 	.byte	0x08
	.zero		1


	//   ....[1]....
        /*009c*/ 	.word	0x00000260
        /*00a0*/ 	.word	0x000000ff
        /*00a4*/ 	.word	0x000001c0
        /*00a8*/ 	.short	0x0100
        /*00aa*/ 	.byte	0x08
	.zero		1


	//   ....[2]....
        /*00ac*/ 	.word	0x00000270
        /*00b0*/ 	.word	0x000000ff
        /*00b4*/ 	.word	0x00000008
        /*00b8*/ 	.short	0x0100
        /*00ba*/ 	.byte	0x08
	.zero		1


	//   ....[3]....
        /*00bc*/ 	.word	0x00000280
        /*00c0*/ 	.word	0x000000ff
        /*00c4*/ 	.word	0x000001c8
        /*00c8*/ 	.short	0x0100
        /*00ca*/ 	.byte	0x08
	.zero		1


	//   ....[4]....
        /*00cc*/ 	.word	0x00000290
        /*00d0*/ 	.word	0x000000ff
        /*00d4*/ 	.word	0x00000010
        /*00d8*/ 	.short	0x0100
        /*00da*/ 	.byte	0x08
	.zero		1


	//   ....[5]....
        /*00dc*/ 	.word	0x000002a0
        /*00e0*/ 	.word	0x000000ff
        /*00e4*/ 	.word	0x000001d0
        /*00e8*/ 	.short	0x0100
        /*00ea*/ 	.byte	0x08
	.zero		1


	//   ....[6]....
        /*00ec*/ 	.word	0x000002b0
        /*00f0*/ 	.word	0x000000ff
        /*00f4*/ 	.word	0x00000018
        /*00f8*/ 	.short	0x0100
        /*00fa*/ 	.byte	0x08
	.zero		1


	//   ....[7]....
        /*00fc*/ 	.word	0x000002c0
        /*0100*/ 	.word	0x000000ff
        /*0104*/ 	.word	0x000001d8
        /*0108*/ 	.short	0x0100
        /*010a*/ 	.byte	0x08
	.zero		1


	//   ....[8]....
        /*010c*/ 	.word	0x000002d0
        /*0110*/ 	.word	0x000000ff
        /*0114*/ 	.word	0x00000020
        /*0118*/ 	.short	0x0100
        /*011a*/ 	.byte	0x08
	.zero		1


	//   ....[9]....
        /*011c*/ 	.word	0x000002e0
        /*0120*/ 	.word	0x000000ff
        /*0124*/ 	.word	0x000001e0
        /*0128*/ 	.short	0x0100
        /*012a*/ 	.byte	0x08
	.zero		1


	//   ....[10]....
        /*012c*/ 	.word	0x000002f0
        /*0130*/ 	.word	0x000000ff
        /*0134*/ 	.word	0x00000028
        /*0138*/ 	.short	0x0100
        /*013a*/ 	.byte	0x08
	.zero		1


	//   ....[11]....
        /*013c*/ 	.word	0x00000300
        /*0140*/ 	.word	0x000000ff
        /*0144*/ 	.word	0x000001e8
        /*0148*/ 	.short	0x0100
        /*014a*/ 	.byte	0x08
	.zero		1


	//   ....[12]....
        /*014c*/ 	.word	0x00000310
        /*0150*/ 	.word	0x000000ff
        /*0154*/ 	.word	0x00000030
        /*0158*/ 	.short	0x0100
        /*015a*/ 	.byte	0x08
	.zero		1


	//   ....[13]....
        /*015c*/ 	.word	0x00000320
        /*0160*/ 	.word	0x000000ff
        /*0164*/ 	.word	0x000001f0
        /*0168*/ 	.short	0x0100
        /*016a*/ 	.byte	0x08
	.zero		1


	//   ....[14]....
        /*016c*/ 	.word	0x00000330
        /*0170*/ 	.word	0x000000ff
        /*0174*/ 	.word	0x00000038
        /*0178*/ 	.short	0x0100
        /*017a*/ 	.byte	0x08
	.zero		1


	//   ....[15]....
        /*017c*/ 	.word	0x00000340
        /*0180*/ 	.word	0x000000ff
        /*0184*/ 	.word	0x000001f8
        /*0188*/ 	.short	0x0100
        /*018a*/ 	.byte	0x08
	.zero		1


	//   ....[16]....
        /*018c*/ 	.word	0x00000350
        /*0190*/ 	.word	0x000000ff
        /*0194*/ 	.word	0x00000040
        /*0198*/ 	.short	0x0100
        /*019a*/ 	.byte	0x08
	.zero		1


	//   ....[17]....
        /*019c*/ 	.word	0x00000360
        /*01a0*/ 	.word	0x000000ff
        /*01a4*/ 	.word	0x00000200
        /*01a8*/ 	.short	0x0100
        /*01aa*/ 	.byte	0x08
	.zero		1


	//   ....[18]....
        /*01ac*/ 	.word	0x00000370
        /*01b0*/ 	.word	0x000000ff
        /*01b4*/ 	.word	0x00000048
        /*01b8*/ 	.short	0x0100
        /*01ba*/ 	.byte	0x08
	.zero		1


	//   ....[19]....
        /*01bc*/ 	.word	0x00000380
        /*01c0*/ 	.word	0x000000ff
        /*01c4*/ 	.word	0x00000208
        /*01c8*/ 	.short	0x0100
        /*01ca*/ 	.byte	0x08
	.zero		1


	//   ....[20]....
        /*01cc*/ 	.word	0x00000390
        /*01d0*/ 	.word	0x000000ff
        /*01d4*/ 	.word	0x00000050
        /*01d8*/ 	.short	0x0100
        /*01da*/ 	.byte	0x08
	.zero		1


	//   ....[21]....
        /*01dc*/ 	.word	0x000003a0
        /*01e0*/ 	.word	0x000000ff
        /*01e4*/ 	.word	0x00000210
        /*01e8*/ 	.short	0x0100
        /*01ea*/ 	.byte	0x08
	.zero		1


	//   ....[22]....
        /*01ec*/ 	.word	0x000003b0
        /*01f0*/ 	.word	0x000000ff
        /*01f4*/ 	.word	0x00000058
        /*01f8*/ 	.short	0x0100
        /*01fa*/ 	.byte	0x08
	.zero		1


	//   ....[23]....
        /*01fc*/ 	.word	0x000003c0
        /*0200*/ 	.word	0x000000ff
        /*0204*/ 	.word	0x00000218
        /*0208*/ 	.short	0x0100
        /*020a*/ 	.byte	0x08
	.zero		1


	//   ....[24]....
        /*020c*/ 	.word	0x000003d0
        /*0210*/ 	.word	0x000000ff
        /*0214*/ 	.word	0x00000060
        /*0218*/ 	.short	0x0100
        /*021a*/ 	.byte	0x08
	.zero		1


	//   ....[25]....
        /*021c*/ 	.word	0x000003e0
        /*0220*/ 	.word	0x000000ff
        /*0224*/ 	.word	0x00000220
        /*0228*/ 	.short	0x0100
        /*022a*/ 	.byte	0x08
	.zero		1


	//   ....[26]....
        /*022c*/ 	.word	0x000003f0
        /*0230*/ 	.word	0x000000ff
        /*0234*/ 	.word	0x00000068
        /*0238*/ 	.short	0x0100
        /*023a*/ 	.byte	0x08
	.zero		1


	//   ....[27]....
        /*023c*/ 	.word	0x00000400
        /*0240*/ 	.word	0x000000ff
        /*0244*/ 	.word	0x00000228
        /*0248*/ 	.short	0x0100
        /*024a*/ 	.byte	0x08
	.zero		1


	//   ....[28]....
        /*024c*/ 	.word	0x00000410
        /*0250*/ 	.word	0x000000ff
        /*0254*/ 	.word	0x00000070
        /*0258*/ 	.short	0x0100
        /*025a*/ 	.byte	0x08
	.zero		1


	//   ....[29]....
        /*025c*/ 	.word	0x00000420
        /*0260*/ 	.word	0x000000ff
        /*0264*/ 	.word	0x00000230
        /*0268*/ 	.short	0x0100
        /*026a*/ 	.byte	0x08
	.zero		1


	//   ....[30]....
        /*026c*/ 	.word	0x00000430
        /*0270*/ 	.word	0x000000ff
        /*0274*/ 	.word	0x00000078
        /*0278*/ 	.short	0x0100
        /*027a*/ 	.byte	0x08
	.zero		1


	//   ....[31]....
        /*027c*/ 	.word	0x00000440
        /*0280*/ 	.word	0x000000ff
        /*0284*/ 	.word	0x00000238
        /*0288*/ 	.short	0x0100
        /*028a*/ 	.byte	0x08
	.zero		1


	//   ....[32]....
        /*028c*/ 	.word	0x00000450
        /*0290*/ 	.word	0x000000ff
        /*0294*/ 	.word	0x00000080
        /*0298*/ 	.short	0x0100
        /*029a*/ 	.byte	0x08
	.zero		1


	//   ....[33]....
        /*029c*/ 	.word	0x00000460
        /*02a0*/ 	.word	0x000000ff
        /*02a4*/ 	.word	0x00000240
        /*02a8*/ 	.short	0x0100
        /*02aa*/ 	.byte	0x08
	.zero		1


	//   ....[34]....
        /*02ac*/ 	.word	0x00000470
        /*02b0*/ 	.word	0x000000ff
        /*02b4*/ 	.word	0x00000088
        /*02b8*/ 	.short	0x0100
        /*02ba*/ 	.byte	0x08
	.zero		1


	//   ....[35]....
        /*02bc*/ 	.word	0x00000480
        /*02c0*/ 	.word	0x000000ff
        /*02c4*/ 	.word	0x00000248
        /*02c8*/ 	.short	0x0100
        /*02ca*/ 	.byte	0x08
	.zero		1


	//   ....[36]....
        /*02cc*/ 	.word	0x00000490
        /*02d0*/ 	.word	0x000000ff
        /*02d4*/ 	.word	0x00000090
        /*02d8*/ 	.short	0x0100
        /*02da*/ 	.byte	0x08
	.zero		1


	//   ....[37]....
        /*02dc*/ 	.word	0x000004a0
        /*02e0*/ 	.word	0x000000ff
        /*02e4*/ 	.word	0x00000250
        /*02e8*/ 	.short	0x0100
        /*02ea*/ 	.byte	0x08
	.zero		1


	//   ....[38]....
        /*02ec*/ 	.word	0x000004b0
        /*02f0*/ 	.word	0x000000ff
        /*02f4*/ 	.word	0x00000098
        /*02f8*/ 	.short	0x0100
        /*02fa*/ 	.byte	0x08
	.zero		1


	//   ....[39]....
        /*02fc*/ 	.word	0x000004c0
        /*0300*/ 	.word	0x000000ff
        /*0304*/ 	.word	0x00000258
        /*0308*/ 	.short	0x0100
        /*030a*/ 	.byte	0x08
	.zero		1


	//   ....[40]....
        /*030c*/ 	.word	0x000004d0
        /*0310*/ 	.word	0x000000ff
        /*0314*/ 	.word	0x000000a0
        /*0318*/ 	.short	0x0100
        /*031a*/ 	.byte	0x08
	.zero		1


	//   ....[41]....
        /*031c*/ 	.word	0x000004e0
        /*0320*/ 	.word	0x000000ff
        /*0324*/ 	.word	0x00000260
        /*0328*/ 	.short	0x0100
        /*032a*/ 	.byte	0x08
	.zero		1


	//   ....[42]....
        /*032c*/ 	.word	0x000004f0
        /*0330*/ 	.word	0x000000ff
        /*0334*/ 	.word	0x000000a8
        /*0338*/ 	.short	0x0100
        /*033a*/ 	.byte	0x08
	.zero		1


	//   ....[43]....
        /*033c*/ 	.word	0x00000500
        /*0340*/ 	.word	0x000000ff
        /*0344*/ 	.word	0x00000268
        /*0348*/ 	.short	0x0100
        /*034a*/ 	.byte	0x08
	.zero		1


	//   ....[44]....
        /*034c*/ 	.word	0x00000510
        /*0350*/ 	.word	0x000000ff
        /*0354*/ 	.word	0x000000b0
        /*0358*/ 	.short	0x0100
        /*035a*/ 	.byte	0x08
	.zero		1


	//   ....[45]....
        /*035c*/ 	.word	0x00000520
        /*0360*/ 	.word	0x000000ff
        /*0364*/ 	.word	0x00000270
        /*0368*/ 	.short	0x0100
        /*036a*/ 	.byte	0x08
	.zero		1


	//   ....[46]....
        /*036c*/ 	.word	0x00000530
        /*0370*/ 	.word	0x000000ff
        /*0374*/ 	.word	0x000000b8
        /*0378*/ 	.short	0x0100
        /*037a*/ 	.byte	0x08
	.zero		1


	//   ....[47]....
        /*037c*/ 	.word	0x00000540
        /*0380*/ 	.word	0x000000ff
        /*0384*/ 	.word	0x00000278
        /*0388*/ 	.short	0x0100
        /*038a*/ 	.byte	0x08
	.zero		1


	//   ....[48]....
        /*038c*/ 	.word	0x00000550
        /*0390*/ 	.word	0x000000ff
        /*0394*/ 	.word	0x000000c0
        /*0398*/ 	.short	0x0100
        /*039a*/ 	.byte	0x08
	.zero		1


	//   ....[49]....
        /*039c*/ 	.word	0x00000560
        /*03a0*/ 	.word	0x000000ff
        /*03a4*/ 	.word	0x00000280
        /*03a8*/ 	.short	0x0100
        /*03aa*/ 	.byte	0x08
	.zero		1


	//   ....[50]....
        /*03ac*/ 	.word	0x00000570
        /*03b0*/ 	.word	0x000000ff
        /*03b4*/ 	.word	0x000000c8
        /*03b8*/ 	.short	0x0100
        /*03ba*/ 	.byte	0x08
	.zero		1


	//   ....[51]....
        /*03bc*/ 	.word	0x00000580
        /*03c0*/ 	.word	0x000000ff
        /*03c4*/ 	.word	0x00000288
        /*03c8*/ 	.short	0x0100
        /*03ca*/ 	.byte	0x08
	.zero		1


	//   ....[52]....
        /*03cc*/ 	.word	0x00000590
        /*03d0*/ 	.word	0x000000ff
        /*03d4*/ 	.word	0x000000d0
        /*03d8*/ 	.short	0x0100
        /*03da*/ 	.byte	0x08
	.zero		1


	//   ....[53]....
        /*03dc*/ 	.word	0x000005a0
        /*03e0*/ 	.word	0x000000ff
        /*03e4*/ 	.word	0x00000290
        /*03e8*/ 	.short	0x0100
        /*03ea*/ 	.byte	0x08
	.zero		1


	//   ....[54]....
        /*03ec*/ 	.word	0x000005b0
        /*03f0*/ 	.word	0x000000ff
        /*03f4*/ 	.word	0x000000d8
        /*03f8*/ 	.short	0x0100
        /*03fa*/ 	.byte	0x08
	.zero		1


	//   ....[55]....
        /*03fc*/ 	.word	0x000005c0
        /*0400*/ 	.word	0x000000ff
        /*0404*/ 	.word	0x00000298
        /*0408*/ 	.short	0x0100
        /*040a*/ 	.byte	0x08
	.zero		1


	//   ....[56]....
        /*040c*/ 	.word	0x000005d0
        /*0410*/ 	.word	0x000000ff
        /*0414*/ 	.word	0x000000e0
        /*0418*/ 	.short	0x0100
        /*041a*/ 	.byte	0x08
	.zero		1


	//   ....[57]....
        /*041c*/ 	.word	0x000005e0
        /*0420*/ 	.word	0x000000ff
        /*0424*/ 	.word	0x000002a0
        /*0428*/ 	.short	0x0100
        /*042a*/ 	.byte	0x08
	.zero		1


	//   ....[58]....
        /*042c*/ 	.word	0x000005f0
        /*0430*/ 	.word	0x000000ff
        /*0434*/ 	.word	0x000000e8
        /*0438*/ 	.short	0x0100
        /*043a*/ 	.byte	0x08
	.zero		1


	//   ....[59]....
        /*043c*/ 	.word	0x00000600
        /*0440*/ 	.word	0x000000ff
        /*0444*/ 	.word	0x000002a8
        /*0448*/ 	.short	0x0100
        /*044a*/ 	.byte	0x08
	.zero		1


	//   ....[60]....
        /*044c*/ 	.word	0x00000610
        /*0450*/ 	.word	0x000000ff
        /*0454*/ 	.word	0x000000f0
        /*0458*/ 	.short	0x0100
        /*045a*/ 	.byte	0x08
	.zero		1


	//   ....[61]....
        /*045c*/ 	.word	0x00000620
        /*0460*/ 	.word	0x000000ff
        /*0464*/ 	.word	0x000002b0
        /*0468*/ 	.short	0x0100
        /*046a*/ 	.byte	0x08
	.zero		1


	//   ....[62]....
        /*046c*/ 	.word	0x00000630
        /*0470*/ 	.word	0x000000ff
        /*0474*/ 	.word	0x000000f8
        /*0478*/ 	.short	0x0100
        /*047a*/ 	.byte	0x08
	.zero		1


	//   ....[63]....
        /*047c*/ 	.word	0x00000640
        /*0480*/ 	.word	0x000000ff
        /*0484*/ 	.word	0x000002b8
        /*0488*/ 	.short	0x0100
        /*048a*/ 	.byte	0x08
	.zero		1


	//   ....[64]....
        /*048c*/ 	.word	0x00000650
        /*0490*/ 	.word	0x000000ff
        /*0494*/ 	.word	0x00000100
        /*0498*/ 	.short	0x0100
        /*049a*/ 	.byte	0x08
	.zero		1


	//   ....[65]....
        /*049c*/ 	.word	0x00000660
        /*04a0*/ 	.word	0x000000ff
        /*04a4*/ 	.word	0x000002c0
        /*04a8*/ 	.short	0x0100
        /*04aa*/ 	.byte	0x08
	.zero		1


	//   ....[66]....
        /*04ac*/ 	.word	0x00000670
        /*04b0*/ 	.word	0x000000ff
        /*04b4*/ 	.word	0x00000108
        /*04b8*/ 	.short	0x0100
        /*04ba*/ 	.byte	0x08
	.zero		1


	//   ....[67]....
        /*04bc*/ 	.word	0x00000680
        /*04c0*/ 	.word	0x000000ff
        /*04c4*/ 	.word	0x000002c8
        /*04c8*/ 	.short	0x0100
        /*04ca*/ 	.byte	0x08
	.zero		1


	//   ....[68]....
        /*04cc*/ 	.word	0x00000690
        /*04d0*/ 	.word	0x000000ff
        /*04d4*/ 	.word	0x00000110
        /*04d8*/ 	.short	0x0100
        /*04da*/ 	.byte	0x08
	.zero		1


	//   ....[69]....
        /*04dc*/ 	.word	0x000006a0
        /*04e0*/ 	.word	0x000000ff
        /*04e4*/ 	.word	0x000002d0
        /*04e8*/ 	.short	0x0100
        /*04ea*/ 	.byte	0x08
	.zero		1


	//   ....[70]....
        /*04ec*/ 	.word	0x000006b0
        /*04f0*/ 	.word	0x000000ff
        /*04f4*/ 	.word	0x00000118
        /*04f8*/ 	.short	0x0100
        /*04fa*/ 	.byte	0x08
	.zero		1


	//   ....[71]....
        /*04fc*/ 	.word	0x000006c0
        /*0500*/ 	.word	0x000000ff
        /*0504*/ 	.word	0x000002d8
        /*0508*/ 	.short	0x0100
        /*050a*/ 	.byte	0x08
	.zero		1


	//   ....[72]....
        /*050c*/ 	.word	0x000006d0
        /*0510*/ 	.word	0x000000ff
        /*0514*/ 	.word	0x00000120
        /*0518*/ 	.short	0x0100
        /*051a*/ 	.byte	0x08
	.zero		1


	//   ....[73]....
        /*051c*/ 	.word	0x000006e0
        /*0520*/ 	.word	0x000000ff
        /*0524*/ 	.word	0x000002e0
        /*0528*/ 	.short	0x0100
        /*052a*/ 	.byte	0x08
	.zero		1


	//   ....[74]....
        /*052c*/ 	.word	0x000006f0
        /*0530*/ 	.word	0x000000ff
        /*0534*/ 	.word	0x00000128
        /*0538*/ 	.short	0x0100
        /*053a*/ 	.byte	0x08
	.zero		1


	//   ....[75]....
        /*053c*/ 	.word	0x00000700
        /*0540*/ 	.word	0x000000ff
        /*0544*/ 	.word	0x000002e8
        /*0548*/ 	.short	0x0100
        /*054a*/ 	.byte	0x08
	.zero		1


	//   ....[76]....
        /*054c*/ 	.word	0x00000710
        /*0550*/ 	.word	0x000000ff
        /*0554*/ 	.word	0x00000130
        /*0558*/ 	.short	0x0100
        /*055a*/ 	.byte	0x08
	.zero		1


	//   ....[77]....
        /*055c*/ 	.word	0x00000720
        /*0560*/ 	.word	0x000000ff
        /*0564*/ 	.word	0x000002f0
        /*0568*/ 	.short	0x0100
        /*056a*/ 	.byte	0x08
	.zero		1


	//   ....[78]....
        /*056c*/ 	.word	0x00000730
        /*0570*/ 	.word	0x000000ff
        /*0574*/ 	.word	0x00000138
        /*0578*/ 	.short	0x0100
        /*057a*/ 	.byte	0x08
	.zero		1


	//   ....[79]....
        /*057c*/ 	.word	0x00000740
        /*0580*/ 	.word	0x000000ff
        /*0584*/ 	.word	0x000002f8
        /*0588*/ 	.short	0x0100
        /*058a*/ 	.byte	0x08
	.zero		1


	//   ....[80]....
        /*058c*/ 	.word	0x00000750
        /*0590*/ 	.word	0x000000ff
        /*0594*/ 	.word	0x00000140
        /*0598*/ 	.short	0x0100
        /*059a*/ 	.byte	0x08
	.zero		1


	//   ....[81]....
        /*059c*/ 	.word	0x00000760
        /*05a0*/ 	.word	0x000000ff
        /*05a4*/ 	.word	0x00000300
        /*05a8*/ 	.short	0x0100
        /*05aa*/ 	.byte	0x08
	.zero		1


	//   ....[82]....
        /*05ac*/ 	.word	0x00000770
        /*05b0*/ 	.word	0x000000ff
        /*05b4*/ 	.word	0x00000148
        /*05b8*/ 	.short	0x0100
        /*05ba*/ 	.byte	0x08
	.zero		1


	//   ....[83]....
        /*05bc*/ 	.word	0x00000780
        /*05c0*/ 	.word	0x000000ff
        /*05c4*/ 	.word	0x00000308
        /*05c8*/ 	.short	0x0100
        /*05ca*/ 	.byte	0x08
	.zero		1


	//   ....[84]....
        /*05cc*/ 	.word	0x00000790
        /*05d0*/ 	.word	0x000000ff
        /*05d4*/ 	.word	0x00000150
        /*05d8*/ 	.short	0x0100
        /*05da*/ 	.byte	0x08
	.zero		1


	//   ....[85]....
        /*05dc*/ 	.word	0x000007a0
        /*05e0*/ 	.word	0x000000ff
        /*05e4*/ 	.word	0x00000310
        /*05e8*/ 	.short	0x0100
        /*05ea*/ 	.byte	0x08
	.zero		1


	//   ....[86]....
        /*05ec*/ 	.word	0x000007b0
        /*05f0*/ 	.word	0x000000ff
        /*05f4*/ 	.word	0x00000158
        /*05f8*/ 	.short	0x0100
        /*05fa*/ 	.byte	0x08
	.zero		1


	//   ....[87]....
        /*05fc*/ 	.word	0x000007c0
        /*0600*/ 	.word	0x000000ff
        /*0604*/ 	.word	0x00000318
        /*0608*/ 	.short	0x0100
        /*060a*/ 	.byte	0x08
	.zero		1


	//   ....[88]....
        /*060c*/ 	.word	0x000007d0
        /*0610*/ 	.word	0x000000ff
        /*0614*/ 	.word	0x00000160
        /*0618*/ 	.short	0x0100
        /*061a*/ 	.byte	0x08
	.zero		1


	//   ....[89]....
        /*061c*/ 	.word	0x000007e0
        /*0620*/ 	.word	0x000000ff
        /*0624*/ 	.word	0x00000320
        /*0628*/ 	.short	0x0100
        /*062a*/ 	.byte	0x08
	.zero		1


	//   ....[90]....
        /*062c*/ 	.word	0x000007f0
        /*0630*/ 	.word	0x000000ff
        /*0634*/ 	.word	0x00000168
        /*0638*/ 	.short	0x0100
        /*063a*/ 	.byte	0x08
	.zero		1


	//   ....[91]....
        /*063c*/ 	.word	0x00000800
        /*0640*/ 	.word	0x000000ff
        /*0644*/ 	.word	0x00000328
        /*0648*/ 	.short	0x0100
        /*064a*/ 	.byte	0x08
	.zero		1


	//   ....[92]....
        /*064c*/ 	.word	0x00000810
        /*0650*/ 	.word	0x000000ff
        /*0654*/ 	.word	0x00000170
        /*0658*/ 	.short	0x0100
        /*065a*/ 	.byte	0x08
	.zero		1


	//   ....[93]....
        /*065c*/ 	.word	0x00000820
        /*0660*/ 	.word	0x000000ff
        /*0664*/ 	.word	0x00000330
        /*0668*/ 	.short	0x0100
        /*066a*/ 	.byte	0x08
	.zero		1


	//   ....[94]....
        /*066c*/ 	.word	0x00000830
        /*0670*/ 	.word	0x000000ff
        /*0674*/ 	.word	0x00000178
        /*0678*/ 	.short	0x0100
        /*067a*/ 	.byte	0x08
	.zero		1


	//   ....[95]....
        /*067c*/ 	.word	0x00000840
        /*0680*/ 	.word	0x000000ff
        /*0684*/ 	.word	0x00000338
        /*0688*/ 	.short	0x0100
        /*068a*/ 	.byte	0x08
	.zero		1


	//   ....[96]....
        /*068c*/ 	.word	0x00000850
        /*0690*/ 	.word	0x000000ff
        /*0694*/ 	.word	0x00000180
        /*0698*/ 	.short	0x0100
        /*069a*/ 	.byte	0x08
	.zero		1


	//   ....[97]....
        /*069c*/ 	.word	0x00000860
        /*06a0*/ 	.word	0x000000ff
        /*06a4*/ 	.word	0x00000340
        /*06a8*/ 	.short	0x0100
        /*06aa*/ 	.byte	0x08
	.zero		1


	//   ....[98]....
        /*06ac*/ 	.word	0x00000870
        /*06b0*/ 	.word	0x000000ff
        /*06b4*/ 	.word	0x00000188
        /*06b8*/ 	.short	0x0100
        /*06ba*/ 	.byte	0x08
	.zero		1


	//   ....[99]....
        /*06bc*/ 	.word	0x00000880
        /*06c0*/ 	.word	0x000000ff
        /*06c4*/ 	.word	0x00000348
        /*06c8*/ 	.short	0x0100
        /*06ca*/ 	.byte	0x08
	.zero		1


	//   ....[100]....
        /*06cc*/ 	.word	0x00000890
        /*06d0*/ 	.word	0x000000ff
        /*06d4*/ 	.word	0x00000190
        /*06d8*/ 	.short	0x0100
        /*06da*/ 	.byte	0x08
	.zero		1


	//   ....[101]....
        /*06dc*/ 	.word	0x000008a0
        /*06e0*/ 	.word	0x000000ff
        /*06e4*/ 	.word	0x00000350
        /*06e8*/ 	.short	0x0100
        /*06ea*/ 	.byte	0x08
	.zero		1


	//   ....[102]....
        /*06ec*/ 	.word	0x000008b0
        /*06f0*/ 	.word	0x000000ff
        /*06f4*/ 	.word	0x00000198
        /*06f8*/ 	.short	0x0100
        /*06fa*/ 	.byte	0x08
	.zero		1


	//   ....[103]....
        /*06fc*/ 	.word	0x000008c0
        /*0700*/ 	.word	0x000000ff
        /*0704*/ 	.word	0x00000358
        /*0708*/ 	.short	0x0100
        /*070a*/ 	.byte	0x08
	.zero		1


	//   ....[104]....
        /*070c*/ 	.word	0x000008d0
        /*0710*/ 	.word	0x000000ff
        /*0714*/ 	.word	0x000001a0
        /*0718*/ 	.short	0x0100
        /*071a*/ 	.byte	0x08
	.zero		1


	//   ....[105]....
        /*071c*/ 	.word	0x000008e0
        /*0720*/ 	.word	0x000000ff
        /*0724*/ 	.word	0x00000360
        /*0728*/ 	.short	0x0100
        /*072a*/ 	.byte	0x08
	.zero		1


	//   ....[106]....
        /*072c*/ 	.word	0x000008f0
        /*0730*/ 	.word	0x000000ff
        /*0734*/ 	.word	0x000001a8
        /*0738*/ 	.short	0x0100
        /*073a*/ 	.byte	0x08
	.zero		1


	//   ....[107]....
        /*073c*/ 	.word	0x00000900
        /*0740*/ 	.word	0x000000ff
        /*0744*/ 	.word	0x00000368
        /*0748*/ 	.short	0x0100
        /*074a*/ 	.byte	0x08
	.zero		1


	//   ....[108]....
        /*074c*/ 	.word	0x00000910
        /*0750*/ 	.word	0x000000ff
        /*0754*/ 	.word	0x000001b0
        /*0758*/ 	.short	0x0100
        /*075a*/ 	.byte	0x08
	.zero		1


	//   ....[109]....
        /*075c*/ 	.word	0x00000920
        /*0760*/ 	.word	0x000000ff
        /*0764*/ 	.word	0x00000370
        /*0768*/ 	.short	0x0100
        /*076a*/ 	.byte	0x08
	.zero		1


	//   ....[110]....
        /*076c*/ 	.word	0x00000930
        /*0770*/ 	.word	0x000000ff
        /*0774*/ 	.word	0x000001b8
        /*0778*/ 	.short	0x0100
        /*077a*/ 	.byte	0x08
	.zero		1


	//   ....[111]....
        /*077c*/ 	.word	0x00000940
        /*0780*/ 	.word	0x000000ff
        /*0784*/ 	.word	0x00000378
        /*0788*/ 	.short	0x0100
        /*078a*/ 	.byte	0x08
	.zero		1


	//   ....[112]....
        /*078c*/ 	.word	0x00000c60
        /*0790*/ 	.word	0x000000ff
        /*0794*/ 	.word	0x000003b0
        /*0798*/ 	.short	0x0100
        /*079a*/ 	.byte	0x08
	.zero		1


	//   ....[113]....
        /*079c*/ 	.word	0x00000cd0
        /*07a0*/ 	.word	0x000000ff
        /*07a4*/ 	.word	0x000003b8
        /*07a8*/ 	.short	0x0100
        /*07aa*/ 	.byte	0x08
	.zero		1


	//   ....[114]....
        /*07ac*/ 	.word	0x00000cf0
        /*07b0*/ 	.word	0x000000ff
        /*07b4*/ 	.word	0x00000390
        /*07b8*/ 	.short	0x0100
        /*07ba*/ 	.byte	0x09
	.zero		1


	//   ....[115]....
        /*07bc*/ 	.word	0x00000d00
        /*07c0*/ 	.word	0x000000ff
        /*07c4*/ 	.word	0x00000398
        /*07c8*/ 	.short	0x0100
        /*07ca*/ 	.byte	0x09
	.zero		1


	//   ....[116]....
        /*07cc*/ 	.word	0x00000d10
        /*07d0*/ 	.word	0x000000ff
        /*07d4*/ 	.word	0x000003a0
        /*07d8*/ 	.short	0x0100
        /*07da*/ 	.byte	0x09
	.zero		1


	//   ....[117]....
        /*07dc*/ 	.word	0x00000d20
        /*07e0*/ 	.word	0x000000ff
        /*07e4*/ 	.word	0x000003a8
        /*07e8*/ 	.short	0x0100
        /*07ea*/ 	.byte	0x09
	.zero		1


	//   ....[118]....
        /*07ec*/ 	.word	0x00001b50
        /*07f0*/ 	.word	0x000000ff
        /*07f4*/ 	.word	0xfffffff8
        /*07f8*/ 	.short	0x010a
        /*07fa*/ 	.byte	0x0f
	.zero		1


	//   ....[119]....
        /*07fc*/ 	.word	0x00001e20
        /*0800*/ 	.word	0x000000ff
        /*0804*/ 	.word	0x00000000
        /*0808*/ 	.short	0x010a
        /*080a*/ 	.byte	0x06
	.zero		1


	//   ....[120]....
        /*080c*/ 	.word	0x00001e60
        /*0810*/ 	.word	0x000000ff
        /*0814*/ 	.word	0x00000000
        /*0818*/ 	.short	0x010a
        /*081a*/ 	.byte	0x06
	.zero		1


	//   ....[121]....
        /*081c*/ 	.word	0x00002380
        /*0820*/ 	.word	0x000000ff
        /*0824*/ 	.word	0x00000000
        /*0828*/ 	.short	0x010a
        /*082a*/ 	.byte	0x09
	.zero		1


	//   ....[122]....
        /*082c*/ 	.word	0x000023c0
        /*0830*/ 	.word	0x000000ff
        /*0834*/ 	.word	0x00000000
        /*0838*/ 	.short	0x010a
        /*083a*/ 	.byte	0x09
	.zero		1


	//   ....[123]....
        /*083c*/ 	.word	0x00002750
        /*0840*/ 	.word	0x000000ff
        /*0844*/ 	.word	0x00000000
        /*0848*/ 	.short	0x0101
        /*084a*/ 	.byte	0x08
	.zero		1


	//   ....[124]....
        /*084c*/ 	.word	0x00002ac0
        /*0850*/ 	.word	0x0000000f
        /*0854*/ 	.word	0x00000000
        /*0858*/ 	.short	0x0101
        /*085a*/ 	.byte	0x18
	.zero		1


	//   ....[125]....
        /*085c*/ 	.word	0x00002ba0
        /*0860*/ 	.word	0x000000ff
        /*0864*/ 	.word	0x00000000
        /*0868*/ 	.short	0x0101
        /*086a*/ 	.byte	0x06
	.zero		1


	//   ....[126]....
        /*086c*/ 	.word	0x00002c50
        /*0870*/ 	.word	0x000000ff
        /*0874*/ 	.word	0x00000008
        /*0878*/ 	.short	0x010a
        /*087a*/ 	.byte	0x0f
	.zero		1


	//   ....[127]....
        /*087c*/ 	.word	0x000054b0
        /*0880*/ 	.word	0x00000004
        /*0884*/ 	.word	0x00000000
        /*0888*/ 	.short	0x0101
        /*088a*/ 	.byte	0x18
	.zero		1


	//   ....[128]....
        /*088c*/ 	.word	0x00005d90
        /*0890*/ 	.word	0x00000013
        /*0894*/ 	.word	0x000001c0
        /*0898*/ 	.short	0x010a
        /*089a*/ 	.byte	0x3f
	.zero		1


	//   ....[129]....
        /*089c*/ 	.word	0x00006110
        /*08a0*/ 	.word	0x00000004
        /*08a4*/ 	.word	0x000003b8
        /*08a8*/ 	.short	0x0101
        /*08aa*/ 	.byte	0x3f
	.zero		1


	//   ....[130]....
        /*08ac*/ 	.word	0x00006840
        /*08b0*/ 	.word	0x00000005
        /*08b4*/ 	.word	0x00000000
        /*08b8*/ 	.short	0x010a
        /*08ba*/ 	.byte	0x3f
	.zero		1


	//   ....[131]....
        /*08bc*/ 	.word	0x000068c0
        /*08c0*/ 	.word	0x00000007
        /*08c4*/ 	.word	0x00000000
        /*08c8*/ 	.short	0x010a
        /*08ca*/ 	.byte	0x3f
	.zero		1


	//   ....[132]....
        /*08cc*/ 	.word	0x00006950
        /*08d0*/ 	.word	0x00000006
        /*08d4*/ 	.word	0x00000000
        /*08d8*/ 	.short	0x010a
        /*08da*/ 	.byte	0x3f
	.zero		1


	//   ....[133]....
        /*08dc*/ 	.word	0x000069e0
        /*08e0*/ 	.word	0x00000007
        /*08e4*/ 	.word	0x00000000
        /*08e8*/ 	.short	0x010a
        /*08ea*/ 	.byte	0x3f
	.zero		1


	//   ....[134]....
        /*08ec*/ 	.word	0x00006a70
        /*08f0*/ 	.word	0x00000006
        /*08f4*/ 	.word	0x00000000
        /*08f8*/ 	.short	0x010a
        /*08fa*/ 	.byte	0x3f
	.zero		1


	//   ....[135]....
        /*08fc*/ 	.word	0x00006b00
        /*0900*/ 	.word	0x00000007
        /*0904*/ 	.word	0x00000000
        /*0908*/ 	.short	0x010a
        /*090a*/ 	.byte	0x3f
	.zero		1


	//   ....[136]....
        /*090c*/ 	.word	0x00006b90
        /*0910*/ 	.word	0x00000006
        /*0914*/ 	.word	0x00000000
        /*0918*/ 	.short	0x010a
        /*091a*/ 	.byte	0x3f
	.zero		1


	//   ....[137]....
        /*091c*/ 	.word	0x00006c20
        /*0920*/ 	.word	0x00000007
        /*0924*/ 	.word	0x00000000
        /*0928*/ 	.short	0x010a
        /*092a*/ 	.byte	0x3f
	.zero		1


	//   ....[138]....
        /*092c*/ 	.word	0x00006cb0
        /*0930*/ 	.word	0x00000006
        /*0934*/ 	.word	0x00000000
        /*0938*/ 	.short	0x010a
        /*093a*/ 	.byte	0x3f
	.zero		1


	//   ....[139]....
        /*093c*/ 	.word	0x00006d40
        /*0940*/ 	.word	0x00000007
        /*0944*/ 	.word	0x00000000
        /*0948*/ 	.short	0x010a
        /*094a*/ 	.byte	0x3f
	.zero		1


	//   ....[140]....
        /*094c*/ 	.word	0x00006dd0
        /*0950*/ 	.word	0x00000006
        /*0954*/ 	.word	0x00000000
        /*0958*/ 	.short	0x010a
        /*095a*/ 	.byte	0x3f
	.zero		1


	//   ....[141]....
        /*095c*/ 	.word	0x00006e60
        /*0960*/ 	.word	0x00000007
        /*0964*/ 	.word	0x00000000
        /*0968*/ 	.short	0x010a
        /*096a*/ 	.byte	0x3f
	.zero		1


	//   ....[142]....
        /*096c*/ 	.word	0x00006ef0
        /*0970*/ 	.word	0x00000006
        /*0974*/ 	.word	0x00000000
        /*0978*/ 	.short	0x010a
        /*097a*/ 	.byte	0x3f
	.zero		1


	//   ....[143]....
        /*097c*/ 	.word	0x00006f80
        /*0980*/ 	.word	0x00000007
        /*0984*/ 	.word	0x00000000
        /*0988*/ 	.short	0x010a
        /*098a*/ 	.byte	0x3f
	.zero		1


	//   ....[144]....
        /*098c*/ 	.word	0x00007010
        /*0990*/ 	.word	0x00000006
        /*0994*/ 	.word	0x00000000
        /*0998*/ 	.short	0x010a
        /*099a*/ 	.byte	0x3f
	.zero		1


	//   ....[145]....
        /*099c*/ 	.word	0x000070a0
        /*09a0*/ 	.word	0x00000007
        /*09a4*/ 	.word	0x00000000
        /*09a8*/ 	.short	0x010a
        /*09aa*/ 	.byte	0x3f
	.zero		1


	//   ....[146]....
        /*09ac*/ 	.word	0x00007130
        /*09b0*/ 	.word	0x00000006
        /*09b4*/ 	.word	0x00000000
        /*09b8*/ 	.short	0x010a
        /*09ba*/ 	.byte	0x3f
	.zero		1


	//   ....[147]....
        /*09bc*/ 	.word	0x000071c0
        /*09c0*/ 	.word	0x00000007
        /*09c4*/ 	.word	0x00000000
        /*09c8*/ 	.short	0x010a
        /*09ca*/ 	.byte	0x3f
	.zero		1


	//   ....[148]....
        /*09cc*/ 	.word	0x00007250
        /*09d0*/ 	.word	0x00000006
        /*09d4*/ 	.word	0x00000000
        /*09d8*/ 	.short	0x010a
        /*09da*/ 	.byte	0x3f
	.zero		1


	//   ....[149]....
        /*09dc*/ 	.word	0x000072e0
        /*09e0*/ 	.word	0x00000007
        /*09e4*/ 	.word	0x00000000
        /*09e8*/ 	.short	0x010a
        /*09ea*/ 	.byte	0x3f
	.zero		1


	//   ....[150]....
        /*09ec*/ 	.word	0x00007370
        /*09f0*/ 	.word	0x00000006
        /*09f4*/ 	.word	0x00000000
        /*09f8*/ 	.short	0x010a
        /*09fa*/ 	.byte	0x3f
	.zero		1


	//   ....[151]....
        /*09fc*/ 	.word	0x00007400
        /*0a00*/ 	.word	0x00000007
        /*0a04*/ 	.word	0x00000000
        /*0a08*/ 	.short	0x010a
        /*0a0a*/ 	.byte	0x3f
	.zero		1


	//   ....[152]....
        /*0a0c*/ 	.word	0x00007490
        /*0a10*/ 	.word	0x00000006
        /*0a14*/ 	.word	0x00000000
        /*0a18*/ 	.short	0x010a
        /*0a1a*/ 	.byte	0x3f
	.zero		1


	//   ....[153]....
        /*0a1c*/ 	.word	0x00007520
        /*0a20*/ 	.word	0x00000007
        /*0a24*/ 	.word	0x00000000
        /*0a28*/ 	.short	0x010a
        /*0a2a*/ 	.byte	0x3f
	.zero		1


	//   ....[154]....
        /*0a2c*/ 	.word	0x000075b0
        /*0a30*/ 	.word	0x00000006
        /*0a34*/ 	.word	0x00000000
        /*0a38*/ 	.short	0x010a
        /*0a3a*/ 	.byte	0x3f
	.zero		1


	//   ....[155]....
        /*0a3c*/ 	.word	0x00007640
        /*0a40*/ 	.word	0x00000007
        /*0a44*/ 	.word	0x00000000
        /*0a48*/ 	.short	0x010a
        /*0a4a*/ 	.byte	0x3f
	.zero		1


	//   ....[156]....
        /*0a4c*/ 	.word	0x000076d0
        /*0a50*/ 	.word	0x00000006
        /*0a54*/ 	.word	0x00000000
        /*0a58*/ 	.short	0x010a
        /*0a5a*/ 	.byte	0x3f
	.zero		1


	//   ....[157]....
        /*0a5c*/ 	.word	0x00007760
        /*0a60*/ 	.word	0x00000007
        /*0a64*/ 	.word	0x00000000
        /*0a68*/ 	.short	0x010a
        /*0a6a*/ 	.byte	0x3f
	.zero		1


	//   ....[158]....
        /*0a6c*/ 	.word	0x000077f0
        /*0a70*/ 	.word	0x00000006
        /*0a74*/ 	.word	0x00000000
        /*0a78*/ 	.short	0x010a
        /*0a7a*/ 	.byte	0x3f
	.zero		1


	//   ....[159]....
        /*0a7c*/ 	.word	0x00007880
        /*0a80*/ 	.word	0x00000007
        /*0a84*/ 	.word	0x00000000
        /*0a88*/ 	.short	0x010a
        /*0a8a*/ 	.byte	0x3f
	.zero		1


	//   ....[160]....
        /*0a8c*/ 	.word	0x00007910
        /*0a90*/ 	.word	0x00000006
        /*0a94*/ 	.word	0x00000000
        /*0a98*/ 	.short	0x010a
        /*0a9a*/ 	.byte	0x3f
	.zero		1


	//   ....[161]....
        /*0a9c*/ 	.word	0x000079a0
        /*0aa0*/ 	.word	0x00000007
        /*0aa4*/ 	.word	0x00000000
        /*0aa8*/ 	.short	0x010a
        /*0aaa*/ 	.byte	0x3f
	.zero		1


	//   ....[162]....
        /*0aac*/ 	.word	0x00007a30
        /*0ab0*/ 	.word	0x00000006
        /*0ab4*/ 	.word	0x00000000
        /*0ab8*/ 	.short	0x010a
        /*0aba*/ 	.byte	0x3f
	.zero		1


	//   ....[163]....
        /*0abc*/ 	.word	0x00007ac0
        /*0ac0*/ 	.word	0x00000007
        /*0ac4*/ 	.word	0x00000000
        /*0ac8*/ 	.short	0x010a
        /*0aca*/ 	.byte	0x3f
	.zero		1


	//   ....[164]....
        /*0acc*/ 	.word	0x00007b50
        /*0ad0*/ 	.word	0x00000006
        /*0ad4*/ 	.word	0x00000000
        /*0ad8*/ 	.short	0x010a
        /*0ada*/ 	.byte	0x3f
	.zero		1


	//   ....[165]....
        /*0adc*/ 	.word	0x00007be0
        /*0ae0*/ 	.word	0x00000007
        /*0ae4*/ 	.word	0x00000000
        /*0ae8*/ 	.short	0x010a
        /*0aea*/ 	.byte	0x3f
	.zero		1


	//   ....[166]....
        /*0aec*/ 	.word	0x00007c70
        /*0af0*/ 	.word	0x00000006
        /*0af4*/ 	.word	0x00000000
        /*0af8*/ 	.short	0x010a
        /*0afa*/ 	.byte	0x3f
	.zero		1


	//   ....[167]....
        /*0afc*/ 	.word	0x00007d00
        /*0b00*/ 	.word	0x00000007
        /*0b04*/ 	.word	0x00000000
        /*0b08*/ 	.short	0x010a
        /*0b0a*/ 	.byte	0x3f
	.zero		1


	//   ....[168]....
        /*0b0c*/ 	.word	0x00007d90
        /*0b10*/ 	.word	0x00000006
        /*0b14*/ 	.word	0x00000000
        /*0b18*/ 	.short	0x010a
        /*0b1a*/ 	.byte	0x3f
	.zero		1


	//   ....[169]....
        /*0b1c*/ 	.word	0x00007e20
        /*0b20*/ 	.word	0x00000007
        /*0b24*/ 	.word	0x00000000
        /*0b28*/ 	.short	0x010a
        /*0b2a*/ 	.byte	0x3f
	.zero		1


	//   ....[170]....
        /*0b2c*/ 	.word	0x00007eb0
        /*0b30*/ 	.word	0x00000006
        /*0b34*/ 	.word	0x00000000
        /*0b38*/ 	.short	0x010a
        /*0b3a*/ 	.byte	0x3f
	.zero		1


	//   ....[171]....
        /*0b3c*/ 	.word	0x00007f40
        /*0b40*/ 	.word	0x00000007
        /*0b44*/ 	.word	0x00000000
        /*0b48*/ 	.short	0x010a
        /*0b4a*/ 	.byte	0x3f
	.zero		1


	//   ....[172]....
        /*0b4c*/ 	.word	0x00007fd0
        /*0b50*/ 	.word	0x00000006
        /*0b54*/ 	.word	0x00000000
        /*0b58*/ 	.short	0x010a
        /*0b5a*/ 	.byte	0x3f
	.zero		1


	//   ....[173]....
        /*0b5c*/ 	.word	0x00008060
        /*0b60*/ 	.word	0x00000007
        /*0b64*/ 	.word	0x00000000
        /*0b68*/ 	.short	0x010a
        /*0b6a*/ 	.byte	0x3f
	.zero		1


	//   ....[174]....
        /*0b6c*/ 	.word	0x000080f0
        /*0b70*/ 	.word	0x00000006
        /*0b74*/ 	.word	0x00000000
        /*0b78*/ 	.short	0x010a
        /*0b7a*/ 	.byte	0x3f
	.zero		1


	//   ....[175]....
        /*0b7c*/ 	.word	0x00008180
        /*0b80*/ 	.word	0x00000007
        /*0b84*/ 	.word	0x00000000
        /*0b88*/ 	.short	0x010a
        /*0b8a*/ 	.byte	0x3f
	.zero		1


	//   ....[176]....
        /*0b8c*/ 	.word	0x00008210
        /*0b90*/ 	.word	0x00000006
        /*0b94*/ 	.word	0x00000000
        /*0b98*/ 	.short	0x010a
        /*0b9a*/ 	.byte	0x3f
	.zero		1


	//   ....[177]....
        /*0b9c*/ 	.word	0x000082a0
        /*0ba0*/ 	.word	0x00000007
        /*0ba4*/ 	.word	0x00000000
        /*0ba8*/ 	.short	0x010a
        /*0baa*/ 	.byte	0x3f
	.zero		1


	//   ....[178]....
        /*0bac*/ 	.word	0x00008330
        /*0bb0*/ 	.word	0x00000006
        /*0bb4*/ 	.word	0x00000000
        /*0bb8*/ 	.short	0x010a
        /*0bba*/ 	.byte	0x3f
	.zero		1


	//   ....[179]....
        /*0bbc*/ 	.word	0x000083c0
        /*0bc0*/ 	.word	0x00000007
        /*0bc4*/ 	.word	0x00000000
        /*0bc8*/ 	.short	0x010a
        /*0bca*/ 	.byte	0x3f
	.zero		1


	//   ....[180]....
        /*0bcc*/ 	.word	0x00008450
        /*0bd0*/ 	.word	0x00000006
        /*0bd4*/ 	.word	0x00000000
        /*0bd8*/ 	.short	0x010a
        /*0bda*/ 	.byte	0x3f
	.zero		1


	//   ....[181]....
        /*0bdc*/ 	.word	0x000084e0
        /*0be0*/ 	.word	0x00000007
        /*0be4*/ 	.word	0x00000000
        /*0be8*/ 	.short	0x010a
        /*0bea*/ 	.byte	0x3f
	.zero		1


	//   ....[182]....
        /*0bec*/ 	.word	0x00008570
        /*0bf0*/ 	.word	0x00000006
        /*0bf4*/ 	.word	0x00000000
        /*0bf8*/ 	.short	0x010a
        /*0bfa*/ 	.byte	0x3f
	.zero		1


	//   ....[183]....
        /*0bfc*/ 	.word	0x00008600
        /*0c00*/ 	.word	0x00000007
        /*0c04*/ 	.word	0x00000000
        /*0c08*/ 	.short	0x010a
        /*0c0a*/ 	.byte	0x3f
	.zero		1


	//   ....[184]....
        /*0c0c*/ 	.word	0x00008690
        /*0c10*/ 	.word	0x00000006
        /*0c14*/ 	.word	0x00000000
        /*0c18*/ 	.short	0x010a
        /*0c1a*/ 	.byte	0x3f
	.zero		1


	//   ....[185]....
        /*0c1c*/ 	.word	0x00008720
        /*0c20*/ 	.word	0x00000003
        /*0c24*/ 	.word	0x00000000
        /*0c28*/ 	.short	0x010a
        /*0c2a*/ 	.byte	0x3f
	.zero		1


	//   ....[186]....
        /*0c2c*/ 	.word	0x00008790
        /*0c30*/ 	.word	0x0000000f
        /*0c34*/ 	.word	0xfffffff8
        /*0c38*/ 	.short	0x010a
        /*0c3a*/ 	.byte	0x3f
	.zero		1


	//   ....[187]....
        /*0c3c*/ 	.word	0x000087f0
        /*0c40*/ 	.word	0x0000000f
        /*0c44*/ 	.word	0x00000000
        /*0c48*/ 	.short	0x010a
        /*0c4a*/ 	.byte	0x3f
	.zero		1


	//   ....[188]....
        /*0c4c*/ 	.word	0x00008850
        /*0c50*/ 	.word	0x00000010
        /*0c54*/ 	.word	0x00000000
        /*0c58*/ 	.short	0x010a
        /*0c5a*/ 	.byte	0x3f
	.zero		1


	//   ....[189]....
        /*0c5c*/ 	.word	0x000088b0
        /*0c60*/ 	.word	0x0000000f
        /*0c64*/ 	.word	0x00000008
        /*0c68*/ 	.short	0x010a
        /*0c6a*/ 	.byte	0x3f
	.zero		1


	//   ....[190]....
        /*0c6c*/ 	.word	0x00008980
        /*0c70*/ 	.word	0x00000013
        /*0c74*/ 	.word	0x000001c0
        /*0c78*/ 	.short	0x010a
        /*0c7a*/ 	.byte	0x3f
	.zero		1


	//   ....[191]....
        /*0c7c*/ 	.word	0x00008a60
        /*0c80*/ 	.word	0x00000005
        /*0c84*/ 	.word	0x00000000
        /*0c88*/ 	.short	0x010a
        /*0c8a*/ 	.byte	0x3f
	.zero		1


	//   ....[192]....
        /*0c8c*/ 	.word	0x00008ab0
        /*0c90*/ 	.word	0x00000007
        /*0c94*/ 	.word	0x00000000
        /*0c98*/ 	.short	0x010a
        /*0c9a*/ 	.byte	0x3f
	.zero		1


	//   ....[193]....
        /*0c9c*/ 	.word	0x00008b00
        /*0ca0*/ 	.word	0x00000006
        /*0ca4*/ 	.word	0x00000000
        /*0ca8*/ 	.short	0x010a
        /*0caa*/ 	.byte	0x3f
	.zero		1


	//   ....[194]....
        /*0cac*/ 	.word	0x00008b50
        /*0cb0*/ 	.word	0x00000007
        /*0cb4*/ 	.word	0x00000000
        /*0cb8*/ 	.short	0x010a
        /*0cba*/ 	.byte	0x3f
	.zero		1


	//   ....[195]....
        /*0cbc*/ 	.word	0x00008ba0
        /*0cc0*/ 	.word	0x00000006
        /*0cc4*/ 	.word	0x00000000
        /*0cc8*/ 	.short	0x010a
        /*0cca*/ 	.byte	0x3f
	.zero		1


	//   ....[196]....
        /*0ccc*/ 	.word	0x00008bf0
        /*0cd0*/ 	.word	0x00000007
        /*0cd4*/ 	.word	0x00000000
        /*0cd8*/ 	.short	0x010a
        /*0cda*/ 	.byte	0x3f
	.zero		1


	//   ....[197]....
        /*0cdc*/ 	.word	0x00008c40
        /*0ce0*/ 	.word	0x00000006
        /*0ce4*/ 	.word	0x00000000
        /*0ce8*/ 	.short	0x010a
        /*0cea*/ 	.byte	0x3f
	.zero		1


	//   ....[198]....
        /*0cec*/ 	.word	0x00008c90
        /*0cf0*/ 	.word	0x00000007
        /*0cf4*/ 	.word	0x00000000
        /*0cf8*/ 	.short	0x010a
        /*0cfa*/ 	.byte	0x3f
	.zero		1


	//   ....[199]....
        /*0cfc*/ 	.word	0x00008ce0
        /*0d00*/ 	.word	0x00000006
        /*0d04*/ 	.word	0x00000000
        /*0d08*/ 	.short	0x010a
        /*0d0a*/ 	.byte	0x3f
	.zero		1


	//   ....[200]....
        /*0d0c*/ 	.word	0x00008d30
        /*0d10*/ 	.word	0x00000007
        /*0d14*/ 	.word	0x00000000
        /*0d18*/ 	.short	0x010a
        /*0d1a*/ 	.byte	0x3f
	.zero		1


	//   ....[201]....
        /*0d1c*/ 	.word	0x00008d80
        /*0d20*/ 	.word	0x00000006
        /*0d24*/ 	.word	0x00000000
        /*0d28*/ 	.short	0x010a
        /*0d2a*/ 	.byte	0x3f
	.zero		1


	//   ....[202]....
        /*0d2c*/ 	.word	0x00008dd0
        /*0d30*/ 	.word	0x00000007
        /*0d34*/ 	.word	0x00000000
        /*0d38*/ 	.short	0x010a
        /*0d3a*/ 	.byte	0x3f
	.zero		1


	//   ....[203]....
        /*0d3c*/ 	.word	0x00008e20
        /*0d40*/ 	.word	0x00000006
        /*0d44*/ 	.word	0x00000000
        /*0d48*/ 	.short	0x010a
        /*0d4a*/ 	.byte	0x3f
	.zero		1


	//   ....[204]....
        /*0d4c*/ 	.word	0x00008e70
        /*0d50*/ 	.word	0x00000007
        /*0d54*/ 	.word	0x00000000
        /*0d58*/ 	.short	0x010a
        /*0d5a*/ 	.byte	0x3f
	.zero		1


	//   ....[205]....
        /*0d5c*/ 	.word	0x00008ec0
        /*0d60*/ 	.word	0x00000006
        /*0d64*/ 	.word	0x00000000
        /*0d68*/ 	.short	0x010a
        /*0d6a*/ 	.byte	0x3f
	.zero		1


	//   ....[206]....
        /*0d6c*/ 	.word	0x00008f10
        /*0d70*/ 	.word	0x00000007
        /*0d74*/ 	.word	0x00000000
        /*0d78*/ 	.short	0x010a
        /*0d7a*/ 	.byte	0x3f
	.zero		1


	//   ....[207]....
        /*0d7c*/ 	.word	0x00008f60
        /*0d80*/ 	.word	0x00000006
        /*0d84*/ 	.word	0x00000000
        /*0d88*/ 	.short	0x010a
        /*0d8a*/ 	.byte	0x3f
	.zero		1


	//   ....[208]....
        /*0d8c*/ 	.word	0x00008fb0
        /*0d90*/ 	.word	0x00000007
        /*0d94*/ 	.word	0x00000000
        /*0d98*/ 	.short	0x010a
        /*0d9a*/ 	.byte	0x3f
	.zero		1


	//   ....[209]....
        /*0d9c*/ 	.word	0x00009000
        /*0da0*/ 	.word	0x00000006
        /*0da4*/ 	.word	0x00000000
        /*0da8*/ 	.short	0x010a
        /*0daa*/ 	.byte	0x3f
	.zero		1


	//   ....[210]....
        /*0dac*/ 	.word	0x00009050
        /*0db0*/ 	.word	0x00000007
        /*0db4*/ 	.word	0x00000000
        /*0db8*/ 	.short	0x010a
        /*0dba*/ 	.byte	0x3f
	.zero		1


	//   ....[211]....
        /*0dbc*/ 	.word	0x000090a0
        /*0dc0*/ 	.word	0x00000006
        /*0dc4*/ 	.word	0x00000000
        /*0dc8*/ 	.short	0x010a
        /*0dca*/ 	.byte	0x3f
	.zero		1


	//   ....[212]....
        /*0dcc*/ 	.word	0x000090f0
        /*0dd0*/ 	.word	0x00000007
        /*0dd4*/ 	.word	0x00000000
        /*0dd8*/ 	.short	0x010a
        /*0dda*/ 	.byte	0x3f
	.zero		1


	//   ....[213]....
        /*0ddc*/ 	.word	0x00009140
        /*0de0*/ 	.word	0x00000006
        /*0de4*/ 	.word	0x00000000
        /*0de8*/ 	.short	0x010a
        /*0dea*/ 	.byte	0x3f
	.zero		1


	//   ....[214]....
        /*0dec*/ 	.word	0x00009190
        /*0df0*/ 	.word	0x00000007
        /*0df4*/ 	.word	0x00000000
        /*0df8*/ 	.short	0x010a
        /*0dfa*/ 	.byte	0x3f
	.zero		1


	//   ....[215]....
        /*0dfc*/ 	.word	0x000091e0
        /*0e00*/ 	.word	0x00000006
        /*0e04*/ 	.word	0x00000000
        /*0e08*/ 	.short	0x010a
        /*0e0a*/ 	.byte	0x3f
	.zero		1


	//   ....[216]....
        /*0e0c*/ 	.word	0x00009230
        /*0e10*/ 	.word	0x00000007
        /*0e14*/ 	.word	0x00000000
        /*0e18*/ 	.short	0x010a
        /*0e1a*/ 	.byte	0x3f
	.zero		1


	//   ....[217]....
        /*0e1c*/ 	.word	0x00009280
        /*0e20*/ 	.word	0x00000006
        /*0e24*/ 	.word	0x00000000
        /*0e28*/ 	.short	0x010a
        /*0e2a*/ 	.byte	0x3f
	.zero		1


	//   ....[218]....
        /*0e2c*/ 	.word	0x000092d0
        /*0e30*/ 	.word	0x00000007
        /*0e34*/ 	.word	0x00000000
        /*0e38*/ 	.short	0x010a
        /*0e3a*/ 	.byte	0x3f
	.zero		1


	//   ....[219]....
        /*0e3c*/ 	.word	0x00009320
        /*0e40*/ 	.word	0x00000006
        /*0e44*/ 	.word	0x00000000
        /*0e48*/ 	.short	0x010a
        /*0e4a*/ 	.byte	0x3f
	.zero		1


	//   ....[220]....
        /*0e4c*/ 	.word	0x00009370
        /*0e50*/ 	.word	0x00000007
        /*0e54*/ 	.word	0x00000000
        /*0e58*/ 	.short	0x010a
        /*0e5a*/ 	.byte	0x3f
	.zero		1


	//   ....[221]....
        /*0e5c*/ 	.word	0x000093c0
        /*0e60*/ 	.word	0x00000006
        /*0e64*/ 	.word	0x00000000
        /*0e68*/ 	.short	0x010a
        /*0e6a*/ 	.byte	0x3f
	.zero		1


	//   ....[222]....
        /*0e6c*/ 	.word	0x00009410
        /*0e70*/ 	.word	0x00000007
        /*0e74*/ 	.word	0x00000000
        /*0e78*/ 	.short	0x010a
        /*0e7a*/ 	.byte	0x3f
	.zero		1


	//   ....[223]....
        /*0e7c*/ 	.word	0x00009460
        /*0e80*/ 	.word	0x00000006
        /*0e84*/ 	.word	0x00000000
        /*0e88*/ 	.short	0x010a
        /*0e8a*/ 	.byte	0x3f
	.zero		1


	//   ....[224]....
        /*0e8c*/ 	.word	0x000094b0
        /*0e90*/ 	.word	0x00000007
        /*0e94*/ 	.word	0x00000000
        /*0e98*/ 	.short	0x010a
        /*0e9a*/ 	.byte	0x3f
	.zero		1


	//   ....[225]....
        /*0e9c*/ 	.word	0x00009500
        /*0ea0*/ 	.word	0x00000006
        /*0ea4*/ 	.word	0x00000000
        /*0ea8*/ 	.short	0x010a
        /*0eaa*/ 	.byte	0x3f
	.zero		1


	//   ....[226]....
        /*0eac*/ 	.word	0x00009550
        /*0eb0*/ 	.word	0x00000007
        /*0eb4*/ 	.word	0x00000000
        /*0eb8*/ 	.short	0x010a
        /*0eba*/ 	.byte	0x3f
	.zero		1


	//   ....[227]....
        /*0ebc*/ 	.word	0x000095a0
        /*0ec0*/ 	.word	0x00000006
        /*0ec4*/ 	.word	0x00000000
        /*0ec8*/ 	.short	0x010a
        /*0eca*/ 	.byte	0x3f
	.zero		1


	//   ....[228]....
        /*0ecc*/ 	.word	0x000095f0
        /*0ed0*/ 	.word	0x00000007
        /*0ed4*/ 	.word	0x00000000
        /*0ed8*/ 	.short	0x010a
        /*0eda*/ 	.byte	0x3f
	.zero		1


	//   ....[229]....
        /*0edc*/ 	.word	0x00009640
        /*0ee0*/ 	.word	0x00000006
        /*0ee4*/ 	.word	0x00000000
        /*0ee8*/ 	.short	0x010a
        /*0eea*/ 	.byte	0x3f
	.zero		1


	//   ....[230]....
        /*0eec*/ 	.word	0x00009690
        /*0ef0*/ 	.word	0x00000007
        /*0ef4*/ 	.word	0x00000000
        /*0ef8*/ 	.short	0x010a
        /*0efa*/ 	.byte	0x3f
	.zero		1


	//   ....[231]....
        /*0efc*/ 	.word	0x000096e0
        /*0f00*/ 	.word	0x00000006
        /*0f04*/ 	.word	0x00000000
        /*0f08*/ 	.short	0x010a
        /*0f0a*/ 	.byte	0x3f
	.zero		1


	//   ....[232]....
        /*0f0c*/ 	.word	0x00009730
        /*0f10*/ 	.word	0x00000007
        /*0f14*/ 	.word	0x00000000
        /*0f18*/ 	.short	0x010a
        /*0f1a*/ 	.byte	0x3f
	.zero		1


	//   ....[233]....
        /*0f1c*/ 	.word	0x00009780
        /*0f20*/ 	.word	0x00000006
        /*0f24*/ 	.word	0x00000000
        /*0f28*/ 	.short	0x010a
        /*0f2a*/ 	.byte	0x3f
	.zero		1


	//   ....[234]....
        /*0f2c*/ 	.word	0x000097d0
        /*0f30*/ 	.word	0x00000007
        /*0f34*/ 	.word	0x00000000
        /*0f38*/ 	.short	0x010a
        /*0f3a*/ 	.byte	0x3f
	.zero		1


	//   ....[235]....
        /*0f3c*/ 	.word	0x00009820
        /*0f40*/ 	.word	0x00000006
        /*0f44*/ 	.word	0x00000000
        /*0f48*/ 	.short	0x010a
        /*0f4a*/ 	.byte	0x3f
	.zero		1


	//   ....[236]....
        /*0f4c*/ 	.word	0x00009870
        /*0f50*/ 	.word	0x00000007
        /*0f54*/ 	.word	0x00000000
        /*0f58*/ 	.short	0x010a
        /*0f5a*/ 	.byte	0x3f
	.zero		1


	//   ....[237]....
        /*0f5c*/ 	.word	0x000098c0
        /*0f60*/ 	.word	0x00000006
        /*0f64*/ 	.word	0x00000000
        /*0f68*/ 	.short	0x010a
        /*0f6a*/ 	.byte	0x3f
	.zero		1


	//   ....[238]....
        /*0f6c*/ 	.word	0x00009910
        /*0f70*/ 	.word	0x00000007
        /*0f74*/ 	.word	0x00000000
        /*0f78*/ 	.short	0x010a
        /*0f7a*/ 	.byte	0x3f
	.zero		1


	//   ....[239]....
        /*0f7c*/ 	.word	0x00009960
        /*0f80*/ 	.word	0x00000006
        /*0f84*/ 	.word	0x00000000
        /*0f88*/ 	.short	0x010a
        /*0f8a*/ 	.byte	0x3f
	.zero		1


	//   ....[240]....
        /*0f8c*/ 	.word	0x000099b0
        /*0f90*/ 	.word	0x00000007
        /*0f94*/ 	.word	0x00000000
        /*0f98*/ 	.short	0x010a
        /*0f9a*/ 	.byte	0x3f
	.zero		1


	//   ....[241]....
        /*0f9c*/ 	.word	0x00009a00
        /*0fa0*/ 	.word	0x00000006
        /*0fa4*/ 	.word	0x00000000
        /*0fa8*/ 	.short	0x010a
        /*0faa*/ 	.byte	0x3f
	.zero		1


	//   ....[242]....
        /*0fac*/ 	.word	0x00009a50
        /*0fb0*/ 	.word	0x00000007
        /*0fb4*/ 	.word	0x00000000
        /*0fb8*/ 	.short	0x010a
        /*0fba*/ 	.byte	0x3f
	.zero		1


	//   ....[243]....
        /*0fbc*/ 	.word	0x00009aa0
        /*0fc0*/ 	.word	0x00000006
        /*0fc4*/ 	.word	0x00000000
        /*0fc8*/ 	.short	0x010a
        /*0fca*/ 	.byte	0x3f
	.zero		1


	//   ....[244]....
        /*0fcc*/ 	.word	0x00009af0
        /*0fd0*/ 	.word	0x00000007
        /*0fd4*/ 	.word	0x00000000
        /*0fd8*/ 	.short	0x010a
        /*0fda*/ 	.byte	0x3f
	.zero		1


	//   ....[245]....
        /*0fdc*/ 	.word	0x00009b40
        /*0fe0*/ 	.word	0x00000006
        /*0fe4*/ 	.word	0x00000000
        /*0fe8*/ 	.short	0x010a
        /*0fea*/ 	.byte	0x3f
	.zero		1


	//----- nvinfo : EIATTR_NUM_MBARRIERS
	.align		4
.L_28:
        /*0fec*/ 	.byte	0x03, 0x38
        /*0fee*/ 	.short	0x0076


	//----- nvinfo : EIATTR_EXIT_INSTR_OFFSETS
	.align		4
        /*0ff0*/ 	.byte	0x04, 0x1c
        /*0ff2*/ 	.short	(.L_30 - .L_29)


	//   ....[0]....
.L_29:
        /*0ff4*/ 	.word	0x00001800


	//   ....[1]....
        /*0ff8*/ 	.word	0x00001860


	//   ....[2]....
        /*0ffc*/ 	.word	0x00005ac0


	//   ....[3]....
        /*1000*/ 	.word	0x00005af0


	//   ....[4]....
        /*1004*/ 	.word	0x00008770


	//----- nvinfo : EIATTR_MAX_THREADS
	.align		4
.L_30:
        /*1008*/ 	.byte	0x04, 0x05
        /*100a*/ 	.short	(.L_32 - .L_31)
.L_31:
        /*100c*/ 	.word	0x00000180
        /*1010*/ 	.word	0x00000001
        /*1014*/ 	.word	0x00000001


	//----- nvinfo : EIATTR_CRS_STACK_SIZE
	.align		4
.L_32:
        /*1018*/ 	.byte	0x04, 0x1e
        /*101a*/ 	.short	(.L_34 - .L_33)
.L_33:
        /*101c*/ 	.word	0x00000000


	//----- nvinfo : EIATTR_CBANK_PARAM_SIZE
	.align		4
.L_34:
        /*1020*/ 	.byte	0x03, 0x19
        /*1022*/ 	.short	0x0470


	//----- nvinfo : EIATTR_PARAM_CBANK
	.align		4
        /*1024*/ 	.byte	0x04, 0x0a
        /*1026*/ 	.short	(.L_36 - .L_35)
	.align		4
.L_35:
        /*1028*/ 	.word	index@(.nv.constant0._ZN7cutlass13device_kernelINS_4gemm6kernel13GemmUniversalIN4cute5tupleIJiiiiEEENS1_10collective13CollectiveMmaINS1_37MainloopSm90TmaGmmaWarpSpecializedFP8ILi56ENS5_IJNS4_1CILi1EEESB_SB_EEENS1_32KernelTmaWarpSpecializedPingpongEEENS5_IJNSA_ILi64EEESF_NSA_ILi32EEEEEENS_12float_e5m2_tENS5_IJlSB_lEEESI_SJ_NS4_8TiledMMAINS4_8MMA_AtomIJNS4_4SM904GMMA30MMA_64x64x32_F32E5M2E5M2_SS_TNILNSN_7ScaleInE1ELSP_1EEEEEENS4_6LayoutISC_NS5_IJNSA_ILi0EEEST_ST_EEEEENS5_IJNS4_10UnderscoreESW_SW_EEEEENS4_13SM90_TMA_LOADENS4_14ComposedLayoutINS4_7SwizzleILi1ELi4ELi3EEENS4_18smem_ptr_flag_bitsILi8EEENSS_INS5_IJNSA_ILi8EEESG_EEENS5_IJSG_SB_EEEEEEEvNS4_8identityESZ_S19_vS1A_EENS_8epilogue10collective6detail29Sm90TmaWarpSpecializedAdapterINS1D_15DefaultEpilogueISI_SJ_SJ_NS1C_6thread17LinearCombinationISI_Li1EffLNS1H_9ScaleType4KindE0ELNS_15FloatRoundStyleE2ESI_EENS1_15EpilogueDefaultEEEEEvvEEEEvNT_6ParamsE)
        /*102c*/ 	.short	0x0210
        /*102e*/ 	.short	0x0470


	//----- nvinfo : EIATTR_SW_WAR
	.align		4
.L_36:
        /*1030*/ 	.byte	0x04, 0x36
        /*1032*/ 	.short	(.L_38 - .L_37)
.L_37:
        /*1034*/ 	.word	0x00000008
.L_38:


//--------------------- .nv.callgraph             --------------------------
	.section	.nv.callgraph,"",@"SHT_CUDA_CALLGRAPH"
	.align	4
	.sectionentsize	8
	.align		4
        /*0000*/ 	.word	0x00000000
	.align		4
        /*0004*/ 	.word	0xffffffff
	.align		4
        /*0008*/ 	.word	0x00000000
	.align		4
        /*000c*/ 	.word	0xfffffffe
	.align		4
        /*0010*/ 	.word	0x00000000
	.align		4
        /*0014*/ 	.word	0xfffffffd
	.align		4
        /*0018*/ 	.word	0x00000000
	.align		4
        /*001c*/ 	.word	0xfffffffc


//--------------------- .nv.constant4             --------------------------
	.section	.nv.constant4,"a",@progbits
	.align	8
	.align		8
.nv.constant4:
        /*0000*/ 	.dword	_ZN40_INTERNAL_c1b93b3d_4_k_cu_3814b3c7_243644cuda3std3__45__cpo5beginE
	.align		8
        /*0008*/ 	.dword	_ZN40_INTERNAL_c1b93b3d_4_k_cu_3814b3c7_243644cuda3std3__45__cpo3endE
	.align		8
        /*0010*/ 	.dword	_ZN40_INTERNAL_c1b93b3d_4_k_cu_3814b3c7_243644cuda3std3__45__cpo6cbeginE
	.align		8
        /*0018*/ 	.dword	_ZN40_INTERNAL_c1b93b3d_4_k_cu_3814b3c7_243644cuda3std3__45__cpo4cendE
	.align		8
        /*0020*/ 	.dword	_ZN40_INTERNAL_c1b93b3d_4_k_cu_3814b3c7_243644cuda3std3__442_GLOBAL__N__c1b93b3d_4_k_cu_3814b3c7_243646ignoreE
	.align		8
        /*0028*/ 	.dword	_ZN40_INTERNAL_c1b93b3d_4_k_cu_3814b3c7_243644cuda3std3__419piecewise_constructE
	.align		8
        /*0030*/ 	.dword	_ZN40_INTERNAL_c1b93b3d_4_k_cu_3814b3c7_243644cuda3std3__48in_placeE
	.align		8
        /*0038*/ 	.dword	_ZN40_INTERNAL_c1b93b3d_4_k_cu_3814b3c7_243644cuda3std6ranges3__45__cpo4swapE
	.align		8
        /*0040*/ 	.dword	_ZN40_INTERNAL_c1b93b3d_4_k_cu_3814b3c7_243644cuda3std6ranges3__45__cpo9iter_moveE
	.align		8
        /*0048*/ 	.dword	_ZN40_INTERNAL_c1b93b3d_4_k_cu_3814b3c7_243644cute7productE
	.align		8
        /*0050*/ 	.dword	_ZN40_INTERNAL_c1b93b3d_4_k_cu_3814b3c7_243644cute1_E


//--------------------- .text._ZN7cutlass13device_kernelINS_4gemm6kernel13GemmUniversalIN4cute5tupleIJiiiiEEENS1_10collective13CollectiveMmaINS1_37MainloopSm90TmaGmmaWarpSpecializedFP8ILi56ENS5_IJNS4_1CILi1EEESB_SB_EEENS1_32KernelTmaWarpSpecializedPingpongEEENS5_IJNSA_ILi64EEESF_NSA_ILi32EEEEEENS_12float_e5m2_tENS5_IJlSB_lEEESI_SJ_NS4_8TiledMMAINS4_8MMA_AtomIJNS4_4SM904GMMA30MMA_64x64x32_F32E5M2E5M2_SS_TNILNSN_7ScaleInE1ELSP_1EEEEEENS4_6LayoutISC_NS5_IJNSA_ILi0EEEST_ST_EEEEENS5_IJNS4_10UnderscoreESW_SW_EEEEENS4_13SM90_TMA_LOADENS4_14ComposedLayoutINS4_7SwizzleILi1ELi4ELi3EEENS4_18smem_ptr_flag_bitsILi8EEENSS_INS5_IJNSA_ILi8EEESG_EEENS5_IJSG_SB_EEEEEEEvNS4_8identityESZ_S19_vS1A_EENS_8epilogue10collective6detail29Sm90TmaWarpSpecializedAdapterINS1D_15DefaultEpilogueISI_SJ_SJ_NS1C_6thread17LinearCombinationISI_Li1EffLNS1H_9ScaleType4KindE0ELNS_15FloatRoundStyleE2ESI_EENS1_15EpilogueDefaultEEEEEvvEEEEvNT_6ParamsE --------------------------
	.section	.text._ZN7cutlass13device_kernelINS_4gemm6kernel13GemmUniversalIN4cute5tupleIJiiiiEEENS1_10collective13CollectiveMmaINS1_37MainloopSm90TmaGmmaWarpSpecializedFP8ILi56ENS5_IJNS4_1CILi1EEESB_SB_EEENS1_32KernelTmaWarpSpecializedPingpongEEENS5_IJNSA_ILi64EEESF_NSA_ILi32EEEEEENS_12float_e5m2_tENS5_IJlSB_lEEESI_SJ_NS4_8TiledMMAINS4_8MMA_AtomIJNS4_4SM904GMMA30MMA_64x64x32_F32E5M2E5M2_SS_TNILNSN_7ScaleInE1ELSP_1EEEEEENS4_6LayoutISC_NS5_IJNSA_ILi0EEEST_ST_EEEEENS5_IJNS4_10UnderscoreESW_SW_EEEEENS4_13SM90_TMA_LOADENS4_14ComposedLayoutINS4_7SwizzleILi1ELi4ELi3EEENS4_18smem_ptr_flag_bitsILi8EEENSS_INS5_IJNSA_ILi8EEESG_EEENS5_IJSG_SB_EEEEEEEvNS4_8identityESZ_S19_vS1A_EENS_8epilogue10collective6detail29Sm90TmaWarpSpecializedAdapterINS1D_15DefaultEpilogueISI_SJ_SJ_NS1C_6thread17LinearCombinationISI_Li1EffLNS1H_9ScaleType4KindE0ELNS_15FloatRoundStyleE2ESI_EENS1_15EpilogueDefaultEEEEEvvEEEEvNT_6ParamsE,"ax",@progbits
	.align	128
.text._ZN7cutlass13device_kernelINS_4gemm6kernel13GemmUniversalIN4cute5tupleIJiiiiEEENS1_10collective13CollectiveMmaINS1_37MainloopSm90TmaGmmaWarpSpecializedFP8ILi56ENS5_IJNS4_1CILi1EEESB_SB_EEENS1_32KernelTmaWarpSpecializedPingpongEEENS5_IJNSA_ILi64EEESF_NSA_ILi32EEEEEENS_12float_e5m2_tENS5_IJlSB_lEEESI_SJ_NS4_8TiledMMAINS4_8MMA_AtomIJNS4_4SM904GMMA30MMA_64x64x32_F32E5M2E5M2_SS_TNILNSN_7ScaleInE1ELSP_1EEEEEENS4_6LayoutISC_NS5_IJNSA_ILi0EEEST_ST_EEEEENS5_IJNS4_10UnderscoreESW_SW_EEEEENS4_13SM90_TMA_LOADENS4_14ComposedLayoutINS4_7SwizzleILi1ELi4ELi3EEENS4_18smem_ptr_flag_bitsILi8EEENSS_INS5_IJNSA_ILi8EEESG_EEENS5_IJSG_SB_EEEEEEEvNS4_8identityESZ_S19_vS1A_EENS_8epilogue10collective6detail29Sm90TmaWarpSpecializedAdapterINS1D_15DefaultEpilogueISI_SJ_SJ_NS1C_6thread17LinearCombinationISI_Li1EffLNS1H_9ScaleType4KindE0ELNS_15FloatRoundStyleE2ESI_EENS1_15EpilogueDefaultEEEEEvvEEEEvNT_6ParamsE:
        .type           _ZN7cutlass13device_kernelINS_4gemm6kernel13GemmUniversalIN4cute5tupleIJiiiiEEENS1_10collective13CollectiveMmaINS1_37MainloopSm90TmaGmmaWarpSpecializedFP8ILi56ENS5_IJNS4_1CILi1EEESB_SB_EEENS1_32KernelTmaWarpSpecializedPingpongEEENS5_IJNSA_ILi64EEESF_NSA_ILi32EEEEEENS_12float_e5m2_tENS5_IJlSB_lEEESI_SJ_NS4_8TiledMMAINS4_8MMA_AtomIJNS4_4SM904GMMA30MMA_64x64x32_F32E5M2E5M2_SS_TNILNSN_7ScaleInE1ELSP_1EEEEEENS4_6LayoutISC_NS5_IJNSA_ILi0EEEST_ST_EEEEENS5_IJNS4_10UnderscoreESW_SW_EEEEENS4_13SM90_TMA_LOADENS4_14ComposedLayoutINS4_7SwizzleILi1ELi4ELi3EEENS4_18smem_ptr_flag_bitsILi8EEENSS_INS5_IJNSA_ILi8EEESG_EEENS5_IJSG_SB_EEEEEEEvNS4_8identityESZ_S19_vS1A_EENS_8epilogue10collective6detail29Sm90TmaWarpSpecializedAdapterINS1D_15DefaultEpilogueISI_SJ_SJ_NS1C_6thread17LinearCombinationISI_Li1EffLNS1H_9ScaleType4KindE0ELNS_15FloatRoundStyleE2ESI_EENS1_15EpilogueDefaultEEEEEvvEEEEvNT_6ParamsE,@function
        .size           _ZN7cutlass13device_kernelINS_4gemm6kernel13GemmUniversalIN4cute5tupleIJiiiiEEENS1_10collective13CollectiveMmaINS1_37MainloopSm90TmaGmmaWarpSpecializedFP8ILi56ENS5_IJNS4_1CILi1EEESB_SB_EEENS1_32KernelTmaWarpSpecializedPingpongEEENS5_IJNSA_ILi64EEESF_NSA_ILi32EEEEEENS_12float_e5m2_tENS5_IJlSB_lEEESI_SJ_NS4_8TiledMMAINS4_8MMA_AtomIJNS4_4SM904GMMA30MMA_64x64x32_F32E5M2E5M2_SS_TNILNSN_7ScaleInE1ELSP_1EEEEEENS4_6LayoutISC_NS5_IJNSA_ILi0EEEST_ST_EEEEENS5_IJNS4_10UnderscoreESW_SW_EEEEENS4_13SM90_TMA_LOADENS4_14ComposedLayoutINS4_7SwizzleILi1ELi4ELi3EEENS4_18smem_ptr_flag_bitsILi8EEENSS_INS5_IJNSA_ILi8EEESG_EEENS5_IJSG_SB_EEEEEEEvNS4_8identityESZ_S19_vS1A_EENS_8epilogue10collective6detail29Sm90TmaWarpSpecializedAdapterINS1D_15DefaultEpilogueISI_SJ_SJ_NS1C_6thread17LinearCombinationISI_Li1EffLNS1H_9ScaleType4KindE0ELNS_15FloatRoundStyleE2ESI_EENS1_15EpilogueDefaultEEEEEvvEEEEvNT_6ParamsE,(.L_x_245 - _ZN7cutlass13device_kernelINS_4gemm6kernel13GemmUniversalIN4cute5tupleIJiiiiEEENS1_10collective13CollectiveMmaINS1_37MainloopSm90TmaGmmaWarpSpecializedFP8ILi56ENS5_IJNS4_1CILi1EEESB_SB_EEENS1_32KernelTmaWarpSpecializedPingpongEEENS5_IJNSA_ILi64EEESF_NSA_ILi32EEEEEENS_12float_e5m2_tENS5_IJlSB_lEEESI_SJ_NS4_8TiledMMAINS4_8MMA_AtomIJNS4_4SM904GMMA30MMA_64x64x32_F32E5M2E5M2_SS_TNILNSN_7ScaleInE1ELSP_1EEEEEENS4_6LayoutISC_NS5_IJNSA_ILi0EEEST_ST_EEEEENS5_IJNS4_10UnderscoreESW_SW_EEEEENS4_13SM90_TMA_LOADENS4_14ComposedLayoutINS4_7SwizzleILi1ELi4ELi3EEENS4_18smem_ptr_flag_bitsILi8EEENSS_INS5_IJNSA_ILi8EEESG_EEENS5_IJSG_SB_EEEEEEEvNS4_8identityESZ_S19_vS1A_EENS_8epilogue10collective6detail29Sm90TmaWarpSpecializedAdapterINS1D_15DefaultEpilogueISI_SJ_SJ_NS1C_6thread17LinearCombinationISI_Li1EffLNS1H_9ScaleType4KindE0ELNS_15FloatRoundStyleE2ESI_EENS1_15EpilogueDefaultEEEEEvvEEEEvNT_6ParamsE)
        .other          _ZN7cutlass13device_kernelINS_4gemm6kernel13GemmUniversalIN4cute5tupleIJiiiiEEENS1_10collective13CollectiveMmaINS1_37MainloopSm90TmaGmmaWarpSpecializedFP8ILi56ENS5_IJNS4_1CILi1EEESB_SB_EEENS1_32KernelTmaWarpSpecializedPingpongEEENS5_IJNSA_ILi64EEESF_NSA_ILi32EEEEEENS_12float_e5m2_tENS5_IJlSB_lEEESI_SJ_NS4_8TiledMMAINS4_8MMA_AtomIJNS4_4SM904GMMA30MMA_64x64x32_F32E5M2E5M2_SS_TNILNSN_7ScaleInE1ELSP_1EEEEEENS4_6LayoutISC_NS5_IJNSA_ILi0EEEST_ST_EEEEENS5_IJNS4_10UnderscoreESW_SW_EEEEENS4_13SM90_TMA_LOADENS4_14ComposedLayoutINS4_7SwizzleILi1ELi4ELi3EEENS4_18smem_ptr_flag_bitsILi8EEENSS_INS5_IJNSA_ILi8EEESG_EEENS5_IJSG_SB_EEEEEEEvNS4_8identityESZ_S19_vS1A_EENS_8epilogue10collective6detail29Sm90TmaWarpSpecializedAdapterINS1D_15DefaultEpilogueISI_SJ_SJ_NS1C_6thread17LinearCombinationISI_Li1EffLNS1H_9ScaleType4KindE0ELNS_15FloatRoundStyleE2ESI_EENS1_15EpilogueDefaultEEEEEvvEEEEvNT_6ParamsE,@"STO_CUDA_ENTRY STV_DEFAULT"
_ZN7cutlass13device_kernelINS_4gemm6kernel13GemmUniversalIN4cute5tupleIJiiiiEEENS1_10collective13CollectiveMmaINS1_37MainloopSm90TmaGmmaWarpSpecializedFP8ILi56ENS5_IJNS4_1CILi1EEESB_SB_EEENS1_32KernelTmaWarpSpecializedPingpongEEENS5_IJNSA_ILi64EEESF_NSA_ILi32EEEEEENS_12float_e5m2_tENS5_IJlSB_lEEESI_SJ_NS4_8TiledMMAINS4_8MMA_AtomIJNS4_4SM904GMMA30MMA_64x64x32_F32E5M2E5M2_SS_TNILNSN_7ScaleInE1ELSP_1EEEEEENS4_6LayoutISC_NS5_IJNSA_ILi0EEEST_ST_EEEEENS5_IJNS4_10UnderscoreESW_SW_EEEEENS4_13SM90_TMA_LOADENS4_14ComposedLayoutINS4_7SwizzleILi1ELi4ELi3EEENS4_18smem_ptr_flag_bitsILi8EEENSS_INS5_IJNSA_ILi8EEESG_EEENS5_IJSG_SB_EEEEEEEvNS4_8identityESZ_S19_vS1A_EENS_8epilogue10collective6detail29Sm90TmaWarpSpecializedAdapterINS1D_15DefaultEpilogueISI_SJ_SJ_NS1C_6thread17LinearCombinationISI_Li1EffLNS1H_9ScaleType4KindE0ELNS_15FloatRoundStyleE2ESI_EENS1_15EpilogueDefaultEEEEEvvEEEEvNT_6ParamsE:
[----:B------:R-:W-:Y:S01]  /*0000*/  LDC R1, c[0x0][0x28] ;  /* 0x00000a00ff017b82 */ /* 0x000fe20000000800 */
[----:B------:R-:W0:Y:S01]  /*0010*/  S2R R11, SR_TID.X ;  /* 0x00000000000b7919 */ /* 0x000e220000002100 */
[----:B------:R-:W-:Y:S01]  /*0020*/  ELECT P0, URZ, PT ;  /* 0x00000000003f782f */ /* 0x000fe20003800000 */
[----:B------:R-:W-:Y:S01]  /*0030*/  BSSY B0, `(.L_x_0) ;  /* 0x000000f000007945 */ /* 0x000fe20003800000 */
[--C-:B0-----:R-:W-:Y:S02]  /*0040*/  SHF.R.U32.HI R0, RZ, 0x5, R11.reuse ;  /* 0x00000005ff007819 */ /* 0x101fe4000001160b */
[----:B------:R-:W-:-:S03]  /*0050*/  SHF.R.U32.HI R4, RZ, 0x7, R11 ;  /* 0x00000007ff047819 */ /* 0x000fc6000001160b */
[----:B------:R-:W0:Y:S04]  /*0060*/  SHFL.IDX PT, R2, R0, RZ, 0x1f ;  /* 0x00001fff00027589 */ /* 0x000e2800000e0000 */
[----:B------:R1:W2:Y:S01]  /*0070*/  SHFL.IDX PT, R5, R4, RZ, 0x1f ;  /* 0x00001fff04057589 */ /* 0x0002a200000e0000 */
[----:B0-----:R-:W-:-:S13]  /*0080*/  ISETP.NE.OR P0, PT, R2, RZ, !P0 ;  /* 0x000000ff0200720c */ /* 0x001fda0004705670 */
[----:B-12---:R-:W-:Y:S05]  /*0090*/  @P0 BRA `(.L_x_1) ;  /* 0x0000000000200947 */ /* 0x006fea0003800000 */
[----:B------:R-:W-:Y:S02]  /*00a0*/  ULDC.64 UR4, c[0x0][0x198] ;  /* 0x0000660000047ab9 */ /* 0x000fe40000000a00 */
[----:B------:R-:W-:Y:S02]  /*00b0*/  UIADD3 UR6, UP0, UR4, 0xf0, URZ ;  /* 0x000000f004067890 */ /* 0x000fe4000ff1e03f */
[----:B------:R-:W-:Y:S02]  /*00c0*/  UIADD3 UR4, UP1, UR4, 0x1f0, URZ ;  /* 0x000001f004047890 */ /* 0x000fe4000ff3e03f */
[----:B------:R-:W-:Y:S02]  /*00d0*/  UIADD3.X UR7, URZ, UR5, URZ, UP0, !UPT ;  /* 0x000000053f077290 */ /* 0x000fe400087fe43f */
[----:B------:R-:W-:-:S07]  /*00e0*/  UIADD3.X UR5, URZ, UR5, URZ, UP1, !UPT ;  /* 0x000000053f057290 */ /* 0x000fce0008ffe43f */
[----:B------:R0:W-:Y:S02]  /*00f0*/  UTMACCTL.PF [UR6] ;  /* 0x00000000060079b9 */ /* 0x0001e40008040000 */
[----:B------:R0:W-:Y:S02]  /*0100*/  UTMACCTL.PF [UR4] ;  /* 0x00000000040079b9 */ /* 0x0001e40008040000 */
[----:B0-----:R-:W-:Y:S01]  /*0110*/  NOP ;  /* 0x0000000000007918 */ /* 0x001fe20000000000 */
.L_x_1:
[----:B------:R-:W-:Y:S05]  /*0120*/  BSYNC B0 ;  /* 0x0000000000007941 */ /* 0x000fea0003800000 */
.L_x_0:
[----:B------:R-:W0:Y:S02]  /*0130*/  SHFL.IDX PT, R3, R0, RZ, 0x1f ;  /* 0x00001fff00037589 */ /* 0x000e2400000e0000 */
[----:B0-----:R-:W-:-:S13]  /*0140*/  ISETP.NE.AND P0, PT, R3, RZ, PT ;  /* 0x000000ff0300720c */ /* 0x001fda0003f05270 */
[----:B------:R-:W-:Y:S05]  /*0150*/  @P0 BRA `(.L_x_2) ;  /* 0x0000000800040947 */ /* 0x000fea0003800000 */
[----:B------:R-:W-:Y:S01]  /*0160*/  ELECT P0, URZ, PT ;  /* 0x00000000003f782f */ /* 0x000fe20003800000 */
[----:B------:R-:W-:-:S12]  /*0170*/  BSSY B0, `(.L_x_2) ;  /* 0x000007f000007945 */ /* 0x000fd80003800000 */
[----:B------:R-:W-:Y:S05]  /*0180*/  @!P0 BRA `(.L_x_3) ;  /* 0x0000000400f48947 */ /* 0x000fea0003800000 */
[----:B------:R-:W0:Y:S01]  /*0190*/  S2UR UR8, SR_CgaCtaId ;  /* 0x00000000000879c3 */ /* 0x000e220000008800 */
[----:B------:R-:W-:Y:S01]  /*01a0*/  UMOV UR4, 0x400 ;  /* 0x0000040000047882 */ /* 0x000fe20000000000 */
[----:B------:R-:W-:Y:S01]  /*01b0*/  UMOV UR5, 0x1 ;  /* 0x0000000100057882 */ /* 0x000fe20000000000 */
[----:B------:R-:W-:Y:S02]  /*01c0*/  UMOV UR6, 0x80 ;  /* 0x0000008000067882 */ /* 0x000fe40000000000 */
[----:B------:R-:W-:-:S04]  /*01d0*/  UIADD3 UR6, -UR6, 0x100000, URZ ;  /* 0x0010000006067890 */ /* 0x000fc8000fffe13f */
[----:B------:R-:W-:Y:S02]  /*01e0*/  USHF.L.U32 UR7, UR6, 0xb, URZ ;  /* 0x0000000b06077899 */ /* 0x000fe4000800063f */
[----:B------:R-:W-:Y:S02]  /*01f0*/  USHF.L.U32 UR6, UR6, 0x1, URZ ;  /* 0x0000000106067899 */ /* 0x000fe4000800063f */
[----:B0-----:R-:W-:Y:S02]  /*0200*/  ULEA UR8, UR8, UR4, 0x18 ;  /* 0x0000000408087291 */ /* 0x001fe4000f8ec03f */
[----:B------:R-:W-:-:S04]  /*0210*/  UIADD3 UR4, -UR5, 0x100000, URZ ;  /* 0x0010000005047890 */ /* 0x000fc8000fffe13f */
[----:B------:R-:W-:Y:S02]  /*0220*/  USHF.L.U32 UR5, UR4, 0xb, URZ ;  /* 0x0000000b04057899 */ /* 0x000fe4000800063f */
[----:B------:R-:W-:Y:S01]  /*0230*/  USHF.L.U32 UR4, UR4, 0x1, URZ ;  /* 0x0000000104047899 */ /* 0x000fe2000800063f */
[----:B------:R-:W0:Y:S11]  /*0240*/  FENCE.VIEW.ASYNC.S ;  /* 0x00000000000073c6 */ /* 0x000e360000000000 */
[----:B0-----:R0:W1:Y:S01]  /*0250*/  SYNCS.EXCH.64 URZ, [UR8], UR4 ;  /* 0x00000004083f75b2 */ /* 0x0010620008000100 */
[----:B------:R0:W2:Y:S01]  /*0260*/  SYNCS.EXCH.64 URZ, [UR8+0x1c0], UR6 ;  /* 0x0001c006083f75b2 */ /* 0x0000a20008000100 */
[----:B------:R0:W3:Y:S01]  /*0270*/  SYNCS.EXCH.64 URZ, [UR8+0x8], UR4 ;  /* 0x00000804083f75b2 */ /* 0x0000e20008000100 */
[----:B------:R0:W4:Y:S01]  /*0280*/  SYNCS.EXCH.64 URZ, [UR8+0x1c8], UR6 ;  /* 0x0001c806083f75b2 */ /* 0x0001220008000100 */
[----:B------:R0:W0:Y:S01]  /*0290*/  SYNCS.EXCH.64 URZ, [UR8+0x10], UR4 ;  /* 0x00001004083f75b2 */ /* 0x0000220008000100 */
        /* <DEDUP_REMOVED lines=107> */
[----:B-1234-:R-:W-:Y:S01]  /*0950*/  NOP ;  /* 0x0000000000007918 */ /* 0x01efe20000000000 */
.L_x_3:
[----:B0-----:R-:W-:Y:S05]  /*0960*/  BSYNC B0 ;  /* 0x0000000000007941 */ /* 0x001fea0003800000 */
.L_x_2:
[----:B------:R-:W0:Y:S01]  /*0970*/  SHFL.IDX PT, R6, R0, RZ, 0x1f ;  /* 0x00001fff00067589 */ /* 0x000e2200000e0000 */
[----:B------:R-:W-:Y:S01]  /*0980*/  ELECT P0, URZ, PT ;  /* 0x00000000003f782f */ /* 0x000fe20003800000 */
[----:B------:R-:W-:Y:S01]  /*0990*/  NOP ;  /* 0x0000000000007918 */ /* 0x000fe20000000000 */
[----:B------:R-:W-:Y:S01]  /*09a0*/  ELECT P1, URZ, PT ;  /* 0x00000000003f782f */ /* 0x000fe20003820000 */
[----:B------:R1:W2:Y:S01]  /*09b0*/  SHFL.IDX PT, R3, R0, RZ, 0x1f ;  /* 0x00001fff00037589 */ /* 0x0002a200000e0000 */
[----:B------:R-:W-:Y:S01]  /*09c0*/  UMOV UR4, 0x20 ;  /* 0x0000002000047882 */ /* 0x000fe20000000000 */
[----:B------:R-:W-:Y:S01]  /*09d0*/  UMOV UR11, 0x80 ;  /* 0x00000080000b7882 */ /* 0x000fe20000000000 */
[----:B------:R-:W-:Y:S01]  /*09e0*/  NOP ;  /* 0x0000000000007918 */ /* 0x000fe20000000000 */
[----:B------:R-:W3:Y:S01]  /*09f0*/  SHFL.IDX PT, R4, R4, RZ, 0x1f ;  /* 0x00001fff04047589 */ /* 0x000ee200000e0000 */
[C---:B------:R-:W-:Y:S01]  /*0a00*/  VIADD R33, R5.reuse, 0xffffffff ;  /* 0xffffffff05217836 */ /* 0x040fe20000000000 */
[----:B------:R-:W-:Y:S01]  /*0a10*/  ULDC.64 UR20, c[0x0][0x208] ;  /* 0x0000820000147ab9 */ /* 0x000fe20000000a00 */
[----:B------:R-:W-:-:S02]  /*0a20*/  ISETP.NE.AND P2, PT, R5, RZ, PT ;  /* 0x000000ff0500720c */ /* 0x000fc40003f45270 */
[----:B-1----:R-:W-:Y:S02]  /*0a30*/  SHF.R.S32.HI R0, RZ, 0x1f, R11 ;  /* 0x0000001fff007819 */ /* 0x002fe4000001140b */
[----:B------:R-:W-:Y:S02]  /*0a40*/  ISETP.GE.U32.AND P3, PT, R33, 0x2, PT ;  /* 0x000000022100780c */ /* 0x000fe40003f66070 */
[----:B------:R-:W-:-:S04]  /*0a50*/  LEA.HI R0, R0, R11, RZ, 0x7 ;  /* 0x0000000b00007211 */ /* 0x000fc800078f38ff */
[----:B------:R-:W-:Y:S02]  /*0a60*/  LOP3.LUT R0, R0, 0xffffff80, RZ, 0xc0, !PT ;  /* 0xffffff8000007812 */ /* 0x000fe400078ec0ff */
[----:B0-----:R-:W-:-:S03]  /*0a70*/  ISETP.NE.OR P0, PT, R6, RZ, !P0 ;  /* 0x000000ff0600720c */ /* 0x001fc60004705670 */
[----:B------:R-:W-:Y:S01]  /*0a80*/  IMAD.IADD R10, R11, 0x1, -R0 ;  /* 0x000000010b0a7824 */ /* 0x000fe200078e0a00 */
[----:B--2---:R-:W-:Y:S02]  /*0a90*/  ISETP.NE.OR P1, PT, R3, RZ, !P1 ;  /* 0x000000ff0300720c */ /* 0x004fe40004f25670 */
[----:B------:R-:W-:Y:S02]  /*0aa0*/  SHF.R.S32.HI R3, RZ, 0x1f, R2 ;  /* 0x0000001fff037819 */ /* 0x000fe40000011402 */
[----:B---3--:R-:W-:Y:S02]  /*0ab0*/  R2UR UR15, R4 ;  /* 0x00000000040f72ca */ /* 0x008fe400000e0000 */
[----:B------:R-:W-:-:S03]  /*0ac0*/  LEA.HI R3, R3, R2, RZ, 0x2 ;  /* 0x0000000203037211 */ /* 0x000fc600078f10ff */
[----:B------:R-:W-:Y:S01]  /*0ad0*/  VOTEU.ALL UP0, P0 ;  /* 0x00000000003f7886 */ /* 0x000fe20000000000 */
[----:B------:R-:W-:-:S03]  /*0ae0*/  LOP3.LUT R3, R3, 0xfffffffc, RZ, 0xc0, !PT ;  /* 0xfffffffc03037812 */ /* 0x000fc600078ec0ff */
[----:B------:R-:W-:Y:S01]  /*0af0*/  VOTEU.ALL UP1, P1 ;  /* 0x00000000003f7886 */ /* 0x000fe20000820000 */
[----:B------:R-:W0:Y:S01]  /*0b00*/  @!UP0 S2UR UR7, SR_CgaCtaId ;  /* 0x00000000000789c3 */ /* 0x000e220000008800 */
[----:B------:R-:W-:Y:S01]  /*0b10*/  @!UP0 UMOV UR6, 0x400 ;  /* 0x0000040000068882 */ /* 0x000fe20000000000 */
[----:B------:R-:W-:-:S04]  /*0b20*/  @!UP0 UIADD3 UR4, -UR4, 0x100000, URZ ;  /* 0x0010000004048890 */ /* 0x000fc8000fffe13f */
[----:B------:R-:W-:Y:S02]  /*0b30*/  @!UP0 USHF.L.U32 UR5, UR4, 0xb, URZ ;  /* 0x0000000b04058899 */ /* 0x000fe4000800063f */
[----:B------:R-:W-:Y:S01]  /*0b40*/  @!UP0 USHF.L.U32 UR4, UR4, 0x1, URZ ;  /* 0x0000000104048899 */ /* 0x000fe2000800063f */
[----:B------:R-:W-:Y:S01]  /*0b50*/  IMAD.IADD R20, R2, 0x1, -R3 ;  /* 0x0000000102147824 */ /* 0x000fe200078e0a03 */
[----:B------:R-:W-:Y:S01]  /*0b60*/  @!UP1 UMOV UR9, 0x400 ;  /* 0x0000040000099882 */ /* 0x000fe20000000000 */
[----:B------:R-:W-:Y:S01]  /*0b70*/  VOTEU.ALL UP2, P1 ;  /* 0x00000000003f7886 */ /* 0x000fe20000840000 */
[----:B------:R-:W-:Y:S01]  /*0b80*/  VOTEU.ALL UP3, P1 ;  /* 0x00000000003f7886 */ /* 0x000fe20000860000 */
[----:B------:R-:W-:Y:S01]  /*0b90*/  VOTEU.ALL UP4, P1 ;  /* 0x00000000003f7886 */ /* 0x000fe20000880000 */
[----:B------:R-:W1:Y:S01]  /*0ba0*/  @!UP1 S2UR UR10, SR_CgaCtaId ;  /* 0x00000000000a99c3 */ /* 0x000e620000008800 */
[----:B------:R-:W-:Y:S01]  /*0bb0*/  VOTEU.ALL UP5, P1 ;  /* 0x00000000003f7886 */ /* 0x000fe200008a0000 */
[----:B0-----:R-:W-:-:S02]  /*0bc0*/  @!UP0 ULEA UR8, UR7, UR6, 0x18 ;  /* 0x0000000607088291 */ /* 0x001fc4000f8ec03f */
[----:B------:R-:W-:-:S04]  /*0bd0*/  @!UP1 UIADD3 UR6, -UR11, 0x100000, URZ ;  /* 0x001000000b069890 */ /* 0x000fc8000fffe13f */
[----:B------:R-:W-:Y:S02]  /*0be0*/  @!UP1 USHF.L.U32 UR7, UR6, 0xb, URZ ;  /* 0x0000000b06079899 */ /* 0x000fe4000800063f */
[----:B------:R-:W-:Y:S01]  /*0bf0*/  @!UP1 USHF.L.U32 UR6, UR6, 0x1, URZ ;  /* 0x0000000106069899 */ /* 0x000fe2000800063f */
[----:B------:R-:W-:Y:S01]  /*0c00*/  VOTEU.ALL UP0, P0 ;  /* 0x00000000003f7886 */ /* 0x000fe20000000000 */
[----:B-1----:R-:W-:Y:S01]  /*0c10*/  @!UP1 ULEA UR9, UR10, UR9, 0x18 ;  /* 0x000000090a099291 */ /* 0x002fe2000f8ec03f */
[----:B------:R-:W-:Y:S02]  /*0c20*/  VOTEU.ALL UP1, P0 ;  /* 0x00000000003f7886 */ /* 0x000fe40000020000 */
[----:B------:R-:W-:Y:S01]  /*0c30*/  ULDC.64 UR10, c[0x0][0x598] ;  /* 0x00016600000a7ab9 */ /* 0x000fe20000000a00 */
[----:B------:R-:W-:Y:S01]  /*0c40*/  ISETP.NE.AND P0, PT, R20, 0x3, PT ;  /* 0x000000031400780c */ /* 0x000fe20003f05270 */
[----:B------:R-:W0:Y:S02]  /*0c50*/  FENCE.VIEW.ASYNC.S ;  /* 0x00000000000073c6 */ /* 0x000e240000000000 */
[----:B0-----:R0:W1:Y:S01]  /*0c60*/  @!UP0 SYNCS.EXCH.64 URZ, [UR8+0x3b0], UR4 ;  /* 0x0003b004083f85b2 */ /* 0x0010620008000100 */
[----:B------:R-:W-:-:S02]  /*0c70*/  ISETP.NE.U32.AND P1, PT, RZ, UR10, PT ;  /* 0x0000000aff007c0c */ /* 0x000fc4000bf25070 */
[----:B------:R-:W-:Y:S02]  /*0c80*/  ISETP.EQ.OR P0, PT, R20, RZ, !P0 ;  /* 0x000000ff1400720c */ /* 0x000fe40004702670 */
[----:B------:R-:W-:Y:S02]  /*0c90*/  ISETP.NE.AND.EX P1, PT, RZ, UR11, PT, P1 ;  /* 0x0000000bff007c0c */ /* 0x000fe4000bf25310 */
[----:B------:R-:W-:-:S04]  /*0ca0*/  ISETP.EQ.AND P0, PT, R5, RZ, P0 ;  /* 0x000000ff0500720c */ /* 0x000fc80000702270 */
[----:B------:R-:W-:-:S04]  /*0cb0*/  SEL R7, RZ, 0x1, !P0 ;  /* 0x00000001ff077807 */ /* 0x000fc80004000000 */
[----:B------:R-:W-:Y:S01]  /*0cc0*/  SEL R7, R7, 0x2, P3 ;  /* 0x0000000207077807 */ /* 0x000fe20001800000 */
[----:B------:R0:W1:Y:S01]  /*0cd0*/  @!UP1 SYNCS.EXCH.64 URZ, [UR8+0x3b8], UR4 ;  /* 0x0003b804083f95b2 */ /* 0x0000620008000100 */
[----:B------:R-:W-:Y:S01]  /*0ce0*/  NOP ;  /* 0x0000000000007918 */ /* 0x000fe20000000000 */
[----:B------:R0:W1:Y:S01]  /*0cf0*/  @!UP2 SYNCS.EXCH.64 URZ, [UR9+0x390], UR6 ;  /* 0x00039006093fa5b2 */ /* 0x0000620008000100 */
[----:B------:R0:W1:Y:S01]  /*0d00*/  @!UP3 SYNCS.EXCH.64 URZ, [UR9+0x398], UR6 ;  /* 0x00039806093fb5b2 */ /* 0x0000620008000100 */
[----:B------:R0:W1:Y:S01]  /*0d10*/  @!UP4 SYNCS.EXCH.64 URZ, [UR9+0x3a0], UR6 ;  /* 0x0003a006093fc5b2 */ /* 0x0000620008000100 */
[----:B------:R0:W1:Y:S01]  /*0d20*/  @!UP5 SYNCS.EXCH.64 URZ, [UR9+0x3a8], UR6 ;  /* 0x0003a806093fd5b2 */ /* 0x0000620008000100 */
[----:B------:R-:W-:Y:S01]  /*0d30*/  NOP ;  /* 0x0000000000007918 */ /* 0x000fe20000000000 */
[----:B-1----:R-:W-:Y:S06]  /*0d40*/  BAR.SYNC.DEFER_BLOCKING 0x0 ;  /* 0x0000000000007b1d */ /* 0x002fec0000010000 */
[----:B0-----:R-:W-:Y:S05]  /*0d50*/  @!P1 BRA `(.L_x_4) ;  /* 0x00000000001c9947 */ /* 0x001fea0003800000 */
[----:B------:R-:W0:Y:S02]  /*0d60*/  LDC.64 R2, c[0x0][0x598] ;  /* 0x00016600ff027b82 */ /* 0x000e240000000a00 */
[----:B0-----:R-:W2:Y:S02]  /*0d70*/  LDG.E.64 R2, desc[UR20][R2.64] ;  /* 0x0000001402027981 */ /* 0x001ea4000c1e1b00 */
[----:B--2---:R-:W-:-:S04]  /*0d80*/  ISETP.NE.U32.AND P0, PT, R2, RZ, PT ;  /* 0x000000ff0200720c */ /* 0x004fc80003f05070 */
[----:B------:R-:W-:-:S13]  /*0d90*/  ISETP.NE.AND.EX P0, PT, R3, RZ, PT, P0 ;  /* 0x000000ff0300720c */ /* 0x000fda0003f05300 */
[----:B------:R-:W-:Y:S05]  /*0da0*/  @!P0 BRA `(.L_x_4) ;  /* 0x0000000000088947 */ /* 0x000fea0003800000 */
[----:B------:R2:W5:Y:S01]  /*0db0*/  LD.E R12, desc[UR20][R2.64] ;  /* 0x00000014020c7980 */ /* 0x000562000c101900 */
[----:B------:R-:W-:Y:S05]  /*0dc0*/  BRA `(.L_x_5) ;  /* 0x0000000000207947 */ /* 0x000fea0003800000 */
.L_x_4:
[----:B------:R-:W-:Y:S02]  /*0dd0*/  ULDC.64 UR4, c[0x0][0x588] ;  /* 0x0001620000047ab9 */ /* 0x000fe40000000a00 */
[----:B------:R-:W-:-:S04]  /*0de0*/  ISETP.NE.U32.AND P0, PT, RZ, UR4, PT ;  /* 0x00000004ff007c0c */ /* 0x000fc8000bf05070 */
[----:B------:R-:W-:-:S13]  /*0df0*/  ISETP.NE.AND.EX P0, PT, RZ, UR5, PT, P0 ;  /* 0x00000005ff007c0c */ /* 0x000fda000bf05300 */
[----:B------:R-:W-:Y:S05]  /*0e00*/  @!P0 BRA `(.L_x_6) ;  /* 0x00000000000c8947 */ /* 0x000fea0003800000 */
[----:B------:R-:W0:Y:S02]  /*0e10*/  LDC.64 R12, c[0x0][0x588] ;  /* 0x00016200ff0c7b82 */ /* 0x000e240000000a00 */
[----:B0-----:R0:W5:Y:S01]  /*0e20*/  LDG.E R12, desc[UR20][R12.64] ;  /* 0x000000140c0c7981 */ /* 0x001162000c1e1900 */
[----:B------:R-:W-:Y:S05]  /*0e30*/  BRA `(.L_x_5) ;  /* 0x0000000000047947 */ /* 0x000fea0003800000 */
.L_x_6:
[----:B------:R-:W1:Y:S02]  /*0e40*/  LDC R12, c[0x0][0x580] ;  /* 0x00016000ff0c7b82 */ /* 0x000e640000000800 */
.L_x_5:
[----:B------:R-:W-:Y:S02]  /*0e50*/  ULDC.64 UR4, c[0x0][0x5a0] ;  /* 0x0001680000047ab9 */ /* 0x000fe40000000a00 */
[----:B------:R-:W-:-:S04]  /*0e60*/  ISETP.NE.U32.AND P0, PT, RZ, UR4, PT ;  /* 0x00000004ff007c0c */ /* 0x000fc8000bf05070 */
[----:B------:R-:W-:-:S13]  /*0e70*/  ISETP.NE.AND.EX P0, PT, RZ, UR5, PT, P0 ;  /* 0x00000005ff007c0c */ /* 0x000fda000bf05300 */
[----:B------:R-:W-:Y:S05]  /*0e80*/  @!P0 BRA `(.L_x_7) ;  /* 0x00000000001c8947 */ /* 0x000fea0003800000 */
[----:B--2---:R-:W2:Y:S02]  /*0e90*/  LDC.64 R2, c[0x0][0x5a0] ;  /* 0x00016800ff027b82 */ /* 0x004ea40000000a00 */
[----:B--2---:R-:W2:Y:S02]  /*0ea0*/  LDG.E.64 R2, desc[UR20][R2.64] ;  /* 0x0000001402027981 */ /* 0x004ea4000c1e1b00 */
[----:B--2---:R-:W-:-:S04]  /*0eb0*/  ISETP.NE.U32.AND P0, PT, R2, RZ, PT ;  /* 0x000000ff0200720c */ /* 0x004fc80003f05070 */
[----:B------:R-:W-:-:S13]  /*0ec0*/  ISETP.NE.AND.EX P0, PT, R3, RZ, PT, P0 ;  /* 0x000000ff0300720c */ /* 0x000fda0003f05300 */
[----:B------:R-:W-:Y:S05]  /*0ed0*/  @!P0 BRA `(.L_x_7) ;  /* 0x0000000000088947 */ /* 0x000fea0003800000 */
[----:B0-----:R4:W5:Y:S01]  /*0ee0*/  LD.E R13, desc[UR20][R2.64] ;  /* 0x00000014020d7980 */ /* 0x001962000c101900 */
[----:B------:R-:W-:Y:S05]  /*0ef0*/  BRA `(.L_x_8) ;  /* 0x0000000000207947 */ /* 0x000fea0003800000 */
.L_x_7:
[----:B------:R-:W-:Y:S02]  /*0f00*/  ULDC.64 UR4, c[0x0][0x590] ;  /* 0x0001640000047ab9 */ /* 0x000fe40000000a00 */
[----:B------:R-:W-:-:S04]  /*0f10*/  ISETP.NE.U32.AND P0, PT, RZ, UR4, PT ;  /* 0x00000004ff007c0c */ /* 0x000fc8000bf05070 */
[----:B------:R-:W-:-:S13]  /*0f20*/  ISETP.NE.AND.EX P0, PT, RZ, UR5, PT, P0 ;  /* 0x00000005ff007c0c */ /* 0x000fda000bf05300 */
[----:B------:R-:W-:Y:S05]  /*0f30*/  @!P0 BRA `(.L_x_9) ;  /* 0x00000000000c8947 */ /* 0x000fea0003800000 */
[----:B--2---:R-:W0:Y:S02]  /*0f40*/  LDC.64 R2, c[0x0][0x590] ;  /* 0x00016400ff027b82 */ /* 0x004e240000000a00 */
[----:B0-----:R3:W5:Y:S01]  /*0f50*/  LDG.E R13, desc[UR20][R2.64] ;  /* 0x00000014020d7981 */ /* 0x001762000c1e1900 */
[----:B------:R-:W-:Y:S05]  /*0f60*/  BRA `(.L_x_8) ;  /* 0x0000000000047947 */ /* 0x000fea0003800000 */
.L_x_9:
[----:B0-----:R-:W0:Y:S02]  /*0f70*/  LDC R13, c[0x0][0x584] ;  /* 0x00016100ff0d7b82 */ /* 0x001e240000000800 */
.L_x_8:
[----:B------:R-:W1:Y:S01]  /*0f80*/  LDC R0, c[0x0][0x65c] ;  /* 0x00019700ff007b82 */ /* 0x000e620000000800 */
[----:B------:R-:W2:Y:S01]  /*0f90*/  S2R R21, SR_CTAID.Y ;  /* 0x0000000000157919 */ /* 0x000ea20000002600 */
[----:B------:R-:W-:Y:S01]  /*0fa0*/  ULDC UR8, c[0x0][0x28c] ;  /* 0x0000a30000087ab9 */ /* 0x000fe20000000800 */
[----:B------:R-:W-:Y:S01]  /*0fb0*/  ISETP.NE.AND P0, PT, R5, 0x2, PT ;  /* 0x000000020500780c */ /* 0x000fe20003f05270 */
[----:B------:R-:W-:Y:S01]  /*0fc0*/  UIADD3 UR8, UR8, 0x1f, URZ ;  /* 0x0000001f08087890 */ /* 0x000fe2000fffe03f */
[----:B------:R-:W0:Y:S01]  /*0fd0*/  S2R R14, SR_CTAID.X ;  /* 0x00000000000e7919 */ /* 0x000e220000002500 */
[----:B------:R-:W-:Y:S01]  /*0fe0*/  UMOV UR5, URZ ;  /* 0x0000003f00057c82 */ /* 0x000fe20008000000 */
[----:B------:R-:W-:Y:S01]  /*0ff0*/  UMOV UR4, URZ ;  /* 0x0000003f00047c82 */ /* 0x000fe20008000000 */
[----:B------:R-:W-:-:S04]  /*1000*/  USHF.R.S32.HI UR9, URZ, 0x1f, UR8 ;  /* 0x0000001f3f097899 */ /* 0x000fc80008011408 */
[----:B------:R-:W-:-:S04]  /*1010*/  ULEA.HI UR9, UR9, UR8, URZ, 0x5 ;  /* 0x0000000809097291 */ /* 0x000fc8000f8f283f */
[----:B------:R-:W-:Y:S01]  /*1020*/  USHF.R.S32.HI UR13, URZ, 0x5, UR9 ;  /* 0x000000053f0d7899 */ /* 0x000fe20008011409 */
[----:B-1----:R-:W-:-:S13]  /*1030*/  ISETP.NE.AND P4, PT, R0, 0x1, PT ;  /* 0x000000010000780c */ /* 0x002fda0003f85270 */
[----:B------:R-:W0:Y:S01]  /*1040*/  @P4 LDC R15, c[0x0][0x10] ;  /* 0x00000400ff0f4b82 */ /* 0x000e220000000800 */
[----:B--234-:R-:W-:Y:S02]  /*1050*/  @P4 IMAD.MOV.U32 R2, RZ, RZ, R21 ;  /* 0x000000ffff024224 */ /* 0x01cfe400078e0015 */
[----:B------:R-:W-:Y:S02]  /*1060*/  @P4 IMAD.MOV.U32 R3, RZ, RZ, RZ ;  /* 0x000000ffff034224 */ /* 0x000fe400078e00ff */
[----:B------:R-:W-:-:S03]  /*1070*/  @P4 IMAD.MOV.U32 R5, RZ, RZ, RZ ;  /* 0x000000ffff054224 */ /* 0x000fc600078e00ff */
[----:B------:R-:W1:Y:S01]  /*1080*/  @!P4 LDC R9, c[0x0][0xc] ;  /* 0x00000300ff09cb82 */ /* 0x000e620000000800 */
[----:B------:R-:W-:Y:S01]  /*1090*/  ULDC UR6, c[0x0][0xc] ;  /* 0x0000030000067ab9 */ /* 0x000fe20000000800 */
[----:B------:R-:W-:Y:S02]  /*10a0*/  ULDC UR7, c[0x0][0x10] ;  /* 0x0000040000077ab9 */ /* 0x000fe40000000800 */
[----:B------:R-:W-:-:S04]  /*10b0*/  UIMAD.WIDE.U32 UR6, UR6, UR7, URZ ;  /* 0x00000007060672a5 */ /* 0x000fc8000f8e003f */
[----:B------:R-:W2:Y:S01]  /*10c0*/  LDC R8, c[0x0][0x14] ;  /* 0x00000500ff087b82 */ /* 0x000ea20000000800 */
[----:B0-----:R-:W-:-:S04]  /*10d0*/  @P4 IMAD.WIDE.U32 R2, R14, R15, R2 ;  /* 0x0000000f0e024225 */ /* 0x001fc800078e0002 */
[----:B------:R-:W-:Y:S02]  /*10e0*/  IMAD.MOV.U32 R15, RZ, RZ, RZ ;  /* 0x000000ffff0f7224 */ /* 0x000fe400078e00ff */
[----:B------:R-:W-:Y:S02]  /*10f0*/  @P4 IMAD.IADD R3, R3, 0x1, R5 ;  /* 0x0000000103034824 */ /* 0x000fe400078e0205 */
[----:B-1----:R-:W-:-:S04]  /*1100*/  @!P4 IMAD.WIDE.U32 R4, R9, R21, R14 ;  /* 0x000000150904c225 */ /* 0x002fc800078e000e */
[----:B------:R-:W-:Y:S02]  /*1110*/  @!P4 IMAD.MOV.U32 R2, RZ, RZ, R4 ;  /* 0x000000ffff02c224 */ /* 0x000fe400078e0004 */
[----:B------:R-:W-:Y:S02]  /*1120*/  @!P4 IMAD.MOV.U32 R3, RZ, RZ, R5 ;  /* 0x000000ffff03c224 */ /* 0x000fe400078e0005 */
[C---:B--2---:R-:W-:Y:S02]  /*1130*/  IMAD R17, R8.reuse, UR7, RZ ;  /* 0x0000000708117c24 */ /* 0x044fe4000f8e02ff */
[----:B------:R-:W-:Y:S01]  /*1140*/  IMAD.WIDE.U32 R8, R8, UR6, RZ ;  /* 0x0000000608087c25 */ /* 0x000fe2000f8e00ff */
[----:B------:R-:W-:-:S03]  /*1150*/  ULDC.64 UR6, c[0x0][0x650] ;  /* 0x0001940000067ab9 */ /* 0x000fc60000000a00 */
[----:B------:R-:W-:Y:S01]  /*1160*/  IMAD.IADD R0, R9, 0x1, R17 ;  /* 0x0000000109007824 */ /* 0x000fe200078e0211 */
[----:B------:R-:W-:Y:S06]  /*1170*/  @P0 BRA `(.L_x_10) ;  /* 0x0000000000200947 */ /* 0x000fec0003800000 */
[----:B------:R-:W-:Y:S01]  /*1180*/  USHF.R.U32.HI UR4, URZ, 0x3, UR13 ;  /* 0x000000033f047899 */ /* 0x000fe2000801160d */
[----:B------:R-:W-:Y:S01]  /*1190*/  IADD3 R2, P0, R2, R8, RZ ;  /* 0x0000000802027210 */ /* 0x000fe20007f1e0ff */
[----:B------:R-:W-:Y:S02]  /*11a0*/  UISETP.GE.U32.AND UP0, UPT, UR13, 0x38, UPT ;  /* 0x000000380d00788c */ /* 0x000fe4000bf06070 */
[----:B------:R-:W-:Y:S02]  /*11b0*/  UIMAD.WIDE.U32 UR4, UR4, 0x24924925, URZ ;  /* 0x24924925040478a5 */ /* 0x000fe4000f8e003f */
[----:B------:R-:W-:-:S05]  /*11c0*/  IMAD.X R3, R0, 0x1, R3, P0 ;  /* 0x0000000100037824 */ /* 0x000fca00000e0603 */
[----:B------:R-:W-:Y:S02]  /*11d0*/  UMOV UR4, URZ ;  /* 0x0000003f00047c82 */ /* 0x000fe40008000000 */
[----:B------:R-:W-:Y:S02]  /*11e0*/  @UP0 ULOP3.LUT UR4, UR5, 0x1, URZ, 0xc0, !UPT ;  /* 0x0000000105040892 */ /* 0x000fe4000f8ec03f */
[----:B------:R-:W-:-:S12]  /*11f0*/  UIMAD UR5, UR5, -0x38, UR13 ;  /* 0xffffffc8050578a4 */ /* 0x000fd8000f8e020d */
.L_x_10:
[----:B------:R-:W-:Y:S01]  /*1200*/  ISETP.GE.U32.AND P0, PT, R2, UR6, PT ;  /* 0x0000000602007c0c */ /* 0x000fe2000bf06070 */
[----:B------:R-:W-:Y:S01]  /*1210*/  IMAD.MOV.U32 R6, RZ, RZ, -0x1 ;  /* 0xffffffffff067424 */ /* 0x000fe200078e00ff */
[----:B------:R-:W-:Y:S01]  /*1220*/  PRMT R16, RZ, 0x7610, R16 ;  /* 0x00007610ff107816 */ /* 0x000fe20000000010 */
[----:B------:R-:W-:Y:S01]  /*1230*/  IMAD.MOV.U32 R4, RZ, RZ, -0x1 ;  /* 0xffffffffff047424 */ /* 0x000fe200078e00ff */
[----:B------:R-:W-:Y:S01]  /*1240*/  ISETP.GE.U32.AND.EX P0, PT, R3, UR7, PT, P0 ;  /* 0x0000000703007c0c */ /* 0x000fe2000bf06100 */
[----:B------:R-:W-:-:S12]  /*1250*/  IMAD.MOV.U32 R5, RZ, RZ, -0x1 ;  /* 0xffffffffff057424 */ /* 0x000fd800078e00ff */
[----:B------:R-:W-:Y:S05]  /*1260*/  @P0 BRA `(.L_x_11) ;  /* 0x00000004005c0947 */ /* 0x000fea0003800000 */
[----:B------:R-:W0:Y:S01]  /*1270*/  LDC.64 R24, c[0x0][0x628] ;  /* 0x00018a00ff187b82 */ /* 0x000e220000000a00 */
[----:B------:R-:W-:Y:S02]  /*1280*/  IMAD.MOV.U32 R4, RZ, RZ, R2 ;  /* 0x000000ffff047224 */ /* 0x000fe400078e0002 */
[----:B------:R-:W-:-:S05]  /*1290*/  IMAD.MOV.U32 R5, RZ, RZ, R3 ;  /* 0x000000ffff057224 */ /* 0x000fca00078e0003 */
[----:B------:R-:W1:Y:S08]  /*12a0*/  LDC R6, c[0x0][0x630] ;  /* 0x00018c00ff067b82 */ /* 0x000e700000000800 */
[----:B------:R-:W2:Y:S01]  /*12b0*/  LDC.64 R26, c[0x0][0x620] ;  /* 0x00018800ff1a7b82 */ /* 0x000ea20000000a00 */
[----:B0-----:R-:W-:-:S04]  /*12c0*/  ISETP.NE.U32.AND P0, PT, R24, RZ, PT ;  /* 0x000000ff1800720c */ /* 0x001fc80003f05070 */
[----:B------:R-:W-:-:S13]  /*12d0*/  ISETP.NE.AND.EX P0, PT, R25, RZ, PT, P0 ;  /* 0x000000ff1900720c */ /* 0x000fda0003f05300 */
[----:B-12---:R-:W-:Y:S05]  /*12e0*/  @!P0 BRA `(.L_x_12) ;  /* 0x0000000000288947 */ /* 0x006fea0003800000 */
[----:B------:R-:W0:Y:S02]  /*12f0*/  LDC R19, c[0x0][0x634] ;  /* 0x00018d00ff137b82 */ /* 0x000e240000000800 */
[----:B0-----:R-:W-:-:S05]  /*1300*/  IADD3 R19, P0, R2, R19, RZ ;  /* 0x0000001302137210 */ /* 0x001fca0007f1e0ff */
[----:B------:R-:W-:-:S04]  /*1310*/  IMAD.X R23, RZ, RZ, R3, P0 ;  /* 0x000000ffff177224 */ /* 0x000fc800000e0603 */
[----:B------:R-:W-:-:S04]  /*1320*/  IMAD.WIDE.U32 R4, R23, R24, RZ ;  /* 0x0000001817047225 */ /* 0x000fc800078e00ff */
[----:B------:R-:W-:-:S04]  /*1330*/  IMAD.WIDE.U32 R16, P0, R19, R25, R4 ;  /* 0x0000001913107225 */ /* 0x000fc80007800004 */
[----:B------:R-:W-:-:S04]  /*1340*/  IMAD.WIDE.U32 R4, R19, R24, RZ ;  /* 0x0000001813047225 */ /* 0x000fc800078e00ff */
[----:B------:R-:W-:Y:S01]  /*1350*/  IMAD.X R19, RZ, RZ, RZ, P0 ;  /* 0x000000ffff137224 */ /* 0x000fe200000e06ff */
[----:B------:R-:W-:Y:S01]  /*1360*/  IADD3 RZ, P0, R5, R16, RZ ;  /* 0x0000001005ff7210 */ /* 0x000fe20007f1e0ff */
[----:B------:R-:W-:-:S04]  /*1370*/  IMAD.MOV.U32 R18, RZ, RZ, R17 ;  /* 0x000000ffff127224 */ /* 0x000fc800078e0011 */
[----:B------:R-:W-:-:S08]  /*1380*/  IMAD.WIDE.U32.X R4, R23, R25, R18, P0 ;  /* 0x0000001917047225 */ /* 0x000fd000000e0412 */
.L_x_12:
[--C-:B------:R-:W-:Y:S01]  /*1390*/  SHF.R.U64 R32, R4, R6, R5.reuse ;  /* 0x0000000604207219 */ /* 0x100fe20000001205 */
[----:B------:R-:W0:Y:S01]  /*13a0*/  LDC.64 R28, c[0x0][0x640] ;  /* 0x00019000ff1c7b82 */ /* 0x000e220000000a00 */
[----:B------:R-:W-:Y:S01]  /*13b0*/  I2FP.F32.U32 R4, R14 ;  /* 0x0000000e00047245 */ /* 0x000fe20000201000 */
[----:B------:R-:W-:Y:S01]  /*13c0*/  ULDC UR6, c[0x0][0x150] ;  /* 0x0000540000067ab9 */ /* 0x000fe20000000800 */
[----:B------:R-:W-:Y:S02]  /*13d0*/  SHF.R.U32.HI R5, RZ, R6, R5 ;  /* 0x00000006ff057219 */ /* 0x000fe40000011605 */
[----:B------:R-:W-:Y:S01]  /*13e0*/  IADD3 R17, P0, RZ, -R32, RZ ;  /* 0x80000020ff117210 */ /* 0x000fe20007f1e0ff */
[----:B------:R-:W-:Y:S01]  /*13f0*/  FMUL R6, R4, UR6 ;  /* 0x0000000604067c20 */ /* 0x000fe20008400000 */
[----:B------:R-:W-:Y:S01]  /*1400*/  ULDC UR6, c[0x0][0x154] ;  /* 0x0000550000067ab9 */ /* 0x000fe20000000800 */
[----:B------:R-:W1:Y:S02]  /*1410*/  LDC R18, c[0x0][0x618] ;  /* 0x00018600ff127b82 */ /* 0x000e640000000800 */
[----:B------:R-:W-:-:S02]  /*1420*/  IMAD.X R19, RZ, RZ, ~R5, P0 ;  /* 0x000000ffff137224 */ /* 0x000fc400000e0e05 */
[----:B------:R-:W2:Y:S01]  /*1430*/  F2I.U32.TRUNC.NTZ R6, R6 ;  /* 0x0000000600067305 */ /* 0x000ea2000020f000 */
[----:B------:R-:W-:-:S03]  /*1440*/  IMAD.WIDE.U32 R4, R17, R26, R2 ;  /* 0x0000001a11047225 */ /* 0x000fc600078e0002 */
[----:B------:R-:W3:Y:S01]  /*1450*/  LDC R15, c[0x0][0x144] ;  /* 0x00005100ff0f7b82 */ /* 0x000ee20000000800 */
[----:B------:R-:W-:-:S04]  /*1460*/  IMAD R16, R19, R26, RZ ;  /* 0x0000001a13107224 */ /* 0x000fc800078e02ff */
[----:B------:R-:W-:-:S03]  /*1470*/  IMAD R17, R17, R27, R16 ;  /* 0x0000001b11117224 */ /* 0x000fc600078e0210 */
[----:B------:R-:W4:Y:S01]  /*1480*/  LDC R22, c[0x0][0x608] ;  /* 0x00018200ff167b82 */ /* 0x000f220000000800 */
[----:B------:R-:W-:Y:S01]  /*1490*/  IMAD.IADD R17, R5, 0x1, R17 ;  /* 0x0000000105117824 */ /* 0x000fe200078e0211 */
[----:B0-----:R-:W-:Y:S01]  /*14a0*/  ISETP.NE.U32.AND P0, PT, R28, RZ, PT ;  /* 0x000000ff1c00720c */ /* 0x001fe20003f05070 */
[----:B--2---:R-:W-:-:S03]  /*14b0*/  IMAD.MOV R5, RZ, RZ, -R6 ;  /* 0x000000ffff057224 */ /* 0x004fc600078e0a06 */
[----:B------:R-:W-:Y:S02]  /*14c0*/  ISETP.NE.AND.EX P0, PT, R29, RZ, PT, P0 ;  /* 0x000000ff1d00720c */ /* 0x000fe40003f05300 */
[----:B------:R-:W0:Y:S01]  /*14d0*/  LDC R19, c[0x0][0x658] ;  /* 0x00019600ff137b82 */ /* 0x000e220000000800 */
[-CC-:B-1----:R-:W-:Y:S02]  /*14e0*/  SHF.R.U64 R26, R4, R18.reuse, R17.reuse ;  /* 0x00000012041a7219 */ /* 0x182fe40000001211 */
[----:B------:R-:W-:Y:S02]  /*14f0*/  I2FP.F32.U32 R4, R21 ;  /* 0x0000001500047245 */ /* 0x000fe40000201000 */
[----:B------:R-:W-:Y:S01]  /*1500*/  SHF.R.U32.HI R17, RZ, R18, R17 ;  /* 0x00000012ff117219 */ /* 0x000fe20000011611 */
[----:B------:R-:W-:Y:S02]  /*1510*/  IMAD.MOV.U32 R18, RZ, RZ, 0x1 ;  /* 0x00000001ff127424 */ /* 0x000fe400078e00ff */
[----:B------:R-:W1:Y:S01]  /*1520*/  LDC R24, c[0x0][0x148] ;  /* 0x00005200ff187b82 */ /* 0x000e620000000800 */
[----:B---3--:R-:W-:-:S02]  /*1530*/  IMAD R6, R15, R5, R14 ;  /* 0x000000050f067224 */ /* 0x008fc400078e020e */
[----:B------:R-:W-:Y:S01]  /*1540*/  FMUL R5, R4, UR6 ;  /* 0x0000000604057c20 */ /* 0x000fe20008400000 */
[----:B------:R-:W-:-:S04]  /*1550*/  IMAD.MOV.U32 R4, RZ, RZ, -0x1 ;  /* 0xffffffffff047424 */ /* 0x000fc800078e00ff */
[----:B------:R-:W2:Y:S01]  /*1560*/  LDC R25, c[0x0][0x600] ;  /* 0x00018000ff197b82 */ /* 0x000ea20000000800 */
[-CC-:B----4-:R-:W-:Y:S02]  /*1570*/  SHF.R.U64 R34, R26, R22.reuse, R17.reuse ;  /* 0x000000161a227219 */ /* 0x190fe40000001211 */
[----:B------:R-:W-:Y:S02]  /*1580*/  SHF.R.U32.HI R14, RZ, R22, R17 ;  /* 0x00000016ff0e7219 */ /* 0x000fe40000011611 */
[----:B------:R3:W4:Y:S03]  /*1590*/  F2I.U32.TRUNC.NTZ R22, R5 ;  /* 0x0000000500167305 */ /* 0x000726000020f000 */
[----:B------:R-:W1:Y:S01]  /*15a0*/  LDC R27, c[0x0][0x648] ;  /* 0x00019200ff1b7b82 */ /* 0x000e620000000800 */
[-C--:B0-----:R-:W-:Y:S02]  /*15b0*/  SHF.R.U64 R36, R34, R19.reuse, R14 ;  /* 0x0000001322247219 */ /* 0x081fe4000000120e */
[----:B------:R-:W-:-:S02]  /*15c0*/  SHF.L.U32 R4, R4, R19, RZ ;  /* 0x0000001304047219 */ /* 0x000fc400000006ff */
[-C--:B------:R-:W-:Y:S02]  /*15d0*/  SHF.R.U32.HI R14, RZ, R19.reuse, R14 ;  /* 0x00000013ff0e7219 */ /* 0x080fe4000001160e */
[----:B------:R-:W-:Y:S01]  /*15e0*/  SHF.L.U32 R18, R18, R19, RZ ;  /* 0x0000001312127219 */ /* 0x000fe200000006ff */
[----:B------:R-:W0:Y:S01]  /*15f0*/  LDC R31, c[0x0][0x638] ;  /* 0x00018e00ff1f7b82 */ /* 0x000e220000000800 */
[----:B------:R-:W-:Y:S01]  /*1600*/  LOP3.LUT R19, RZ, R4, RZ, 0x33, !PT ;  /* 0x00000004ff137212 */ /* 0x000fe200078e33ff */
[----:B------:R-:W-:Y:S02]  /*1610*/  IMAD.MOV.U32 R4, RZ, RZ, R36 ;  /* 0x000000ffff047224 */ /* 0x000fe400078e0024 */
[----:B---3--:R-:W-:-:S04]  /*1620*/  IMAD.MOV.U32 R5, RZ, RZ, R14 ;  /* 0x000000ffff057224 */ /* 0x008fc800078e000e */
[----:B------:R-:W3:Y:S01]  /*1630*/  LDC R30, c[0x0][0x610] ;  /* 0x00018400ff1e7b82 */ /* 0x000ee20000000800 */
[----:B----4-:R-:W-:Y:S05]  /*1640*/  @!P0 BRA `(.L_x_13) ;  /* 0x0000000000288947 */ /* 0x010fea0003800000 */
[----:B------:R-:W4:Y:S02]  /*1650*/  LDC R17, c[0x0][0x64c] ;  /* 0x00019300ff117b82 */ /* 0x000f240000000800 */
[----:B----4-:R-:W-:-:S05]  /*1660*/  IADD3 R17, P0, R36, R17, RZ ;  /* 0x0000001124117210 */ /* 0x010fca0007f1e0ff */
        /* <DEDUP_REMOVED lines=8> */
.L_x_13:
[----:B-1----:R-:W-:Y:S01]  /*16f0*/  SHF.R.U64 R4, R4, R27, R5 ;  /* 0x0000001b04047219 */ /* 0x002fe20000001205 */
[----:B--2---:R-:W-:Y:S01]  /*1700*/  VIADD R5, R25, 0xffffffff ;  /* 0xffffffff19057836 */ /* 0x004fe20000000000 */
[----:B------:R-:W-:Y:S01]  /*1710*/  LOP3.LUT R19, R34, R19, RZ, 0xc0, !PT ;  /* 0x0000001322137212 */ /* 0x000fe200078ec0ff */
[----:B------:R-:W-:Y:S02]  /*1720*/  IMAD.MOV R22, RZ, RZ, -R22 ;  /* 0x000000ffff167224 */ /* 0x000fe400078e0a16 */
[----:B------:R-:W-:Y:S01]  /*1730*/  IMAD.MOV R14, RZ, RZ, -R4 ;  /* 0x000000ffff0e7224 */ /* 0x000fe200078e0a04 */
[----:B------:R-:W-:Y:S01]  /*1740*/  LOP3.LUT R5, R26, R5, RZ, 0xc0, !PT ;  /* 0x000000051a057212 */ /* 0x000fe200078ec0ff */
[----:B------:R-:W-:Y:S02]  /*1750*/  IMAD R19, R18, R4, R19 ;  /* 0x0000000412137224 */ /* 0x000fe400078e0213 */
[----:B------:R-:W-:Y:S02]  /*1760*/  @P4 IMAD R6, R24, R22, R21 ;  /* 0x0000001618064224 */ /* 0x000fe400078e0215 */
[----:B0-----:R-:W-:-:S02]  /*1770*/  IMAD R4, R14, R31, R36 ;  /* 0x0000001f0e047224 */ /* 0x001fc400078e0224 */
[----:B---3--:R-:W-:Y:S02]  /*1780*/  IMAD R6, R19, R30, R6 ;  /* 0x0000001e13067224 */ /* 0x008fe400078e0206 */
[----:B------:R-:W-:Y:S02]  /*1790*/  IMAD R5, R4, R25, R5 ;  /* 0x0000001904057224 */ /* 0x000fe400078e0205 */
[----:B------:R-:W-:-:S03]  /*17a0*/  IMAD.MOV.U32 R16, RZ, RZ, 0x1 ;  /* 0x00000001ff107424 */ /* 0x000fc600078e00ff */
[----:B------:R-:W-:Y:S02]  /*17b0*/  SEL R4, R5, R6, !P4 ;  /* 0x0000000605047207 */ /* 0x000fe40006000000 */
[----:B------:R-:W-:Y:S01]  /*17c0*/  SEL R6, R6, R5, !P4 ;  /* 0x0000000506067207 */ /* 0x000fe20006000000 */
[----:B------:R-:W-:-:S07]  /*17d0*/  IMAD.MOV.U32 R5, RZ, RZ, R32 ;  /* 0x000000ffff057224 */ /* 0x000fce00078e0020 */
.L_x_11:
[----:B------:R-:W-:Y:S05]  /*17e0*/  @!P2 BRA `(.L_x_14) ;  /* 0x0000004000b8a947 */ /* 0x000fea0003800000 */
[----:B------:R-:W-:-:S13]  /*17f0*/  ISETP.GT.U32.AND P0, PT, R33, 0x1, PT ;  /* 0x000000012100780c */ /* 0x000fda0003f04070 */
[----:B------:R-:W-:Y:S05]  /*1800*/  @P0 EXIT ;  /* 0x000000000000094d */ /* 0x000fea0003800000 */
.L_x_15:
[----:B------:R-:W-:-:S08]  /*1810*/  NOP ;  /* 0x0000000000007918 */ /* 0x000fd00000000000 */
[----:B------:R-:W0:Y:S02]  /*1820*/  USETMAXREG.TRY_ALLOC.CTAPOOL UP0, 0xe8 ;  /* 0x000000e8000079c8 */ /* 0x000e240008000600 */
[----:B0-----:R-:W-:-:S13]  /*1830*/  PLOP3.LUT P0, PT, PT, PT, UP0, 0x80, 0x0 ;  /* 0x000000000000781c */ /* 0x001fda0003f0f008 */
[----:B------:R-:W-:Y:S05]  /*1840*/  @!P0 BRA `(.L_x_15) ;  /* 0xfffffffc00f08947 */ /* 0x000fea000383ffff */
[----:B------:R-:W-:-:S13]  /*1850*/  LOP3.LUT P0, RZ, R16, 0xff, RZ, 0xc0, !PT ;  /* 0x000000ff10ff7812 */ /* 0x000fda000780c0ff */
[----:B------:R-:W-:Y:S05]  /*1860*/  @!P0 EXIT ;  /* 0x000000000000894d */ /* 0x000fea0003800000 */
[----:B------:R-:W0:Y:S01]  /*1870*/  S2UR UR6, SR_CgaCtaId ;  /* 0x00000000000679c3 */ /* 0x000e220000008800 */
[----:B------:R-:W-:Y:S01]  /*1880*/  SHF.R.S32.HI R11, RZ, 0x1f, R10 ;  /* 0x0000001fff0b7819 */ /* 0x000fe2000001140a */
[----:B------:R-:W-:Y:S01]  /*1890*/  UIADD3 UR7, UR15, -0x1, URZ ;  /* 0xffffffff0f077890 */ /* 0x000fe2000fffe03f */
[----:B------:R-:W-:Y:S01]  /*18a0*/  LOP3.LUT R86, R7, 0x1, RZ, 0xfc, !PT ;  /* 0x0000000107567812 */ /* 0x000fe200078efcff */
[----:B------:R-:W-:Y:S01]  /*18b0*/  UMOV UR12, 0x400 ;  /* 0x00000400000c7882 */ /* 0x000fe20000000000 */
[CC--:B------:R-:W-:Y:S01]  /*18c0*/  LEA.HI R15, R11.reuse, R10.reuse, RZ, 0x2 ;  /* 0x0000000a0b0f7211 */ /* 0x0c0fe200078f10ff */
[----:B------:R-:W-:Y:S01]  /*18d0*/  UISETP.LT.AND UP0, UPT, UR13, 0x1, UPT ;  /* 0x000000010d00788c */ /* 0x000fe2000bf01270 */
[----:B------:R-:W-:Y:S01]  /*18e0*/  LEA.HI R16, R11, R10, RZ, 0x5 ;  /* 0x0000000a0b107211 */ /* 0x000fe200078f28ff */
[----:B------:R-:W-:Y:S01]  /*18f0*/  USHF.L.U32 UR23, UR13, 0x1, URZ ;  /* 0x000000010d177899 */ /* 0x000fe2000800063f */
[--C-:B------:R-:W-:Y:S01]  /*1900*/  SHF.R.S32.HI R14, RZ, 0x2, R15.reuse ;  /* 0x00000002ff0e7819 */ /* 0x100fe2000001140f */
[----:B------:R-:W-:Y:S01]  /*1910*/  USEL UR14, UR13, 0x1, UP0 ;  /* 0x000000010d0e7887 */ /* 0x000fe20008000000 */
[----:B------:R-:W-:Y:S01]  /*1920*/  SHF.R.S32.HI R17, RZ, 0x1f, R15 ;  /* 0x0000001fff117819 */ /* 0x000fe2000001140f */
[----:B------:R-:W-:Y:S01]  /*1930*/  UISETP.NE.AND UP0, UPT, UR7, URZ, UPT ;  /* 0x0000003f0700728c */ /* 0x000fe2000bf05270 */
[----:B------:R-:W-:Y:S01]  /*1940*/  LOP3.LUT R11, R15, 0xfffffffc, RZ, 0xc0, !PT ;  /* 0xfffffffc0f0b7812 */ /* 0x000fe200078ec0ff */
[----:B------:R-:W-:Y:S01]  /*1950*/  UIADD3 UR14, -UR14, UR13, URZ ;  /* 0x0000000d0e0e7290 */ /* 0x000fe2000fffe13f */
[----:B------:R-:W-:Y:S01]  /*1960*/  LEA.HI R17, R17, R14, RZ, 0x3 ;  /* 0x0000000e11117211 */ /* 0x000fe200078f18ff */
[----:B------:R-:W-:-:S02]  /*1970*/  USEL UR9, URZ, 0x1, UP0 ;  /* 0x000000013f097887 */ /* 0x000fc40008000000 */
[----:B------:R-:W-:Y:S01]  /*1980*/  IMAD.IADD R18, R10, 0x1, -R11 ;  /* 0x000000010a127824 */ /* 0x000fe200078e0a0b */
[----:B------:R-:W-:-:S03]  /*1990*/  LOP3.LUT R17, R17, 0xfffffff8, RZ, 0xc0, !PT ;  /* 0xfffffff811117812 */ /* 0x000fc600078ec0ff */
[----:B------:R-:W-:Y:S01]  /*19a0*/  IMAD.U32 R87, RZ, RZ, UR9 ;  /* 0x00000009ff577e24 */ /* 0x000fe2000f8e00ff */
[----:B0-----:R-:W-:Y:S01]  /*19b0*/  ULEA UR12, UR6, UR12, 0x18 ;  /* 0x0000000c060c7291 */ /* 0x001fe2000f8ec03f */
[----:B------:R-:W-:Y:S01]  /*19c0*/  IMAD.IADD R14, R14, 0x1, -R17 ;  /* 0x000000010e0e7824 */ /* 0x000fe200078e0a11 */
[----:B------:R-:W-:Y:S01]  /*19d0*/  USHF.L.U32 UR6, UR7, 0x3, URZ ;  /* 0x0000000307067899 */ /* 0x000fe2000800063f */
[----:B------:R-:W-:Y:S01]  /*19e0*/  SHF.R.S32.HI R17, RZ, 0x5, R16 ;  /* 0x00000005ff117819 */ /* 0x000fe20000011410 */
[----:B------:R-:W-:Y:S02]  /*19f0*/  UIADD3 UR7, UR12, 0x480, URZ ;  /* 0x000004800c077890 */ /* 0x000fe4000fffe03f */
[----:B------:R-:W-:Y:S01]  /*1a00*/  ULOP3.LUT UR6, UR6, 0x8, URZ, 0xc0, !UPT ;  /* 0x0000000806067892 */ /* 0x000fe2000f8ec03f */
[--C-:B------:R-:W-:Y:S01]  /*1a10*/  SHF.R.S32.HI R15, RZ, 0x1f, R14.reuse ;  /* 0x0000001fff0f7819 */ /* 0x100fe2000001140e */
[----:B------:R-:W-:Y:S01]  /*1a20*/  UIADD3 UR8, UR12, 0x1c480, URZ ;  /* 0x0001c4800c087890 */ /* 0x000fe2000fffe03f */
[----:B------:R-:W-:Y:S01]  /*1a30*/  IMAD R19, R17, -0x10, -R14 ;  /* 0xfffffff011137824 */ /* 0x000fe200078e0a0e */
[----:B------:R-:W-:-:S02]  /*1a40*/  USHF.R.U32.HI UR7, URZ, 0x4, UR7 ;  /* 0x000000043f077899 */ /* 0x000fc40008011607 */
[----:B------:R-:W-:Y:S01]  /*1a50*/  USHF.R.U32.HI UR8, URZ, 0x4, UR8 ;  /* 0x000000043f087899 */ /* 0x000fe20008011608 */
[----:B------:R-:W-:Y:S01]  /*1a60*/  IMAD.WIDE R10, R17, 0x10, R14 ;  /* 0x00000010110a7825 */ /* 0x000fe200078e020e */
[----:B------:R-:W-:Y:S02]  /*1a70*/  ULOP3.LUT UR25, UR6, 0x8, URZ, 0x3c, !UPT ;  /* 0x0000000806197892 */ /* 0x000fe4000f8e3c3f */
[----:B------:R-:W-:Y:S02]  /*1a80*/  ULOP3.LUT UR16, UR6, 0x18, URZ, 0x3c, !UPT ;  /* 0x0000001806107892 */ /* 0x000fe4000f8e3c3f */
[----:B------:R-:W-:Y:S01]  /*1a90*/  UIADD3 UR24, UR12, 0x390, URZ ;  /* 0x000003900c187890 */ /* 0x000fe2000fffe03f */
[----:B------:R-:W-:Y:S01]  /*1aa0*/  ULDC UR6, c[0x0][0x284] ;  /* 0x0000a10000067ab9 */ /* 0x000fe20000000800 */
[----:B------:R-:W-:Y:S01]  /*1ab0*/  ULOP3.LUT UR7, UR7, 0x3fff, URZ, 0xc0, !UPT ;  /* 0x00003fff07077892 */ /* 0x000fe2000f8ec03f */
[----:B------:R-:W-:Y:S01]  /*1ac0*/  VIADD R19, R19, UR6 ;  /* 0x0000000613137c36 */ /* 0x000fe20008000000 */
[----:B------:R-:W-:-:S02]  /*1ad0*/  ULOP3.LUT UR8, UR8, 0x3fff, URZ, 0xc0, !UPT ;  /* 0x00003fff08087892 */ /* 0x000fc4000f8ec03f */
[----:B------:R-:W-:Y:S02]  /*1ae0*/  ULEA UR15, UR15, UR24, 0x3 ;  /* 0x000000180f0f7291 */ /* 0x000fe4000f8e183f */
[----:B------:R-:W-:Y:S02]  /*1af0*/  ULOP3.LUT UR17, UR7, 0x10000, URZ, 0xfc, !UPT ;  /* 0x0001000007117892 */ /* 0x000fe4000f8efc3f */
[----:B------:R-:W-:-:S12]  /*1b00*/  ULOP3.LUT UR18, UR8, 0x10000, URZ, 0xfc, !UPT ;  /* 0x0001000008127892 */ /* 0x000fd8000f8efc3f */
.L_x_106:
[----:B------:R-:W-:Y:S01]  /*1b10*/  SHF.L.U32 R14, R87, 0x1f, RZ ;  /* 0x0000001f570e7819 */ /* 0x000fe200000006ff */
[----:B------:R-:W0:Y:S01]  /*1b20*/  LDC R15, c[0x0][0x28c] ;  /* 0x0000a300ff0f7b82 */ /* 0x000e220000000800 */
[----:B------:R-:W-:Y:S01]  /*1b30*/  UMOV UR6, URZ ;  /* 0x0000003f00067c82 */ /* 0x000fe20008000000 */
[----:B------:R-:W-:Y:S01]  /*1b40*/  UMOV UR19, UR5 ;  /* 0x0000000500137c82 */ /* 0x000fe20008000000 */
[----:B-1----:R-:W1:Y:S01]  /*1b50*/  SYNCS.PHASECHK.TRANS64.TRYWAIT P0, [UR15+-0x8], R14 ;  /* 0xfffff80eff0075a7 */ /* 0x002e62000800014f */
[----:B0-----:R-:W-:Y:S01]  /*1b60*/  ISETP.GE.AND P1, PT, R15, 0x1, PT ;  /* 0x000000010f00780c */ /* 0x001fe20003f26270 */
[----:B-1234-:R-:W-:-:S12]  /*1b70*/  @!P0 BRA `(.L_x_16) ;  /* 0x0000006c00008947 */ /* 0x01efd80003800000 */
.L_x_180:
[----:B------:R-:W-:Y:S01]  /*1b80*/  UMOV UR7, URZ ;  /* 0x0000003f00077c82 */ /* 0x000fe20008000000 */
[----:B------:R-:W-:Y:S01]  /*1b90*/  UMOV UR8, URZ ;  /* 0x0000003f00087c82 */ /* 0x000fe20008000000 */
[----:B------:R-:W-:Y:S02]  /*1ba0*/  CS2R R22, SRZ ;  /* 0x0000000000167805 */ /* 0x000fe4000001ff00 */
[----:B------:R-:W-:Y:S02]  /*1bb0*/  CS2R R56, SRZ ;  /* 0x0000000000387805 */ /* 0x000fe4000001ff00 */
[----:B------:R-:W-:Y:S02]  /*1bc0*/  CS2R R58, SRZ ;  /* 0x00000000003a7805 */ /* 0x000fe4000001ff00 */
[----:B------:R-:W-:Y:S02]  /*1bd0*/  CS2R R60, SRZ ;  /* 0x00000000003c7805 */ /* 0x000fe4000001ff00 */
[----:B------:R-:W-:-:S02]  /*1be0*/  CS2R R62, SRZ ;  /* 0x00000000003e7805 */ /* 0x000fc4000001ff00 */
[----:B------:R-:W-:Y:S02]  /*1bf0*/  CS2R R64, SRZ ;  /* 0x0000000000407805 */ /* 0x000fe4000001ff00 */
        /* <DEDUP_REMOVED lines=9> */
[----:B------:R-:W-:Y:S01]  /*1c90*/  CS2R R84, SRZ ;  /* 0x0000000000547805 */ /* 0x000fe2000001ff00 */
[----:B------:R-:W-:Y:S01]  /*1ca0*/  IMAD.U32 R17, RZ, RZ, UR4 ;  /* 0x00000004ff117e24 */ /* 0x000fe2000f8e00ff */
        /* <DEDUP_REMOVED lines=15> */
[----:B------:R-:W-:Y:S01]  /*1da0*/  CS2R R54, SRZ ;  /* 0x0000000000367805 */ /* 0x000fe2000001ff00 */
[----:B------:R-:W-:Y:S06]  /*1db0*/  @!P1 BRA `(.L_x_17) ;  /* 0x0000000400449947 */ /* 0x000fec0003800000 */
[----:B------:R-:W-:-:S13]  /*1dc0*/  ISETP.NE.AND P1, PT, R86, 0x3, PT ;  /* 0x000000035600780c */ /* 0x000fda0003f25270 */
[----:B------:R-:W-:Y:S05]  /*1dd0*/  @!P1 BRA `(.L_x_18) ;  /* 0x0000000000049947 */ /* 0x000fea0003800000 */
[----:B------:R-:W-:Y:S01]  /*1de0*/  BPT.TRAP 0x1 ;  /* 0x000000040000795c */ /* 0x000fe20000300000 */
.L_x_18:
[----:B------:R-:W-:Y:S01]  /*1df0*/  ULEA UR6, UR5, UR12, 0x3 ;  /* 0x0000000c05067291 */ /* 0x000fe2000f8e183f */
[----:B0-----:R-:W-:-:S05]  /*1e00*/  IMAD.U32 R14, RZ, RZ, UR4 ;  /* 0x00000004ff0e7e24 */ /* 0x001fca000f8e00ff */
[----:B------:R-:W-:-:S04]  /*1e10*/  SHF.L.U32 R14, R14, 0x1f, RZ ;  /* 0x0000001f0e0e7819 */ /* 0x000fc800000006ff */
[----:B------:R0:W1:Y:S01]  /*1e20*/  SYNCS.PHASECHK.TRANS64.TRYWAIT P0, [UR6], R14 ;  /* 0x0000000eff0075a7 */ /* 0x0000620008000146 */
[----:B------:R-:W-:Y:S05]  /*1e30*/  @!P1 BRA `(.L_x_19) ;  /* 0x0000000000049947 */ /* 0x000fea0003800000 */
[----:B------:R-:W-:Y:S01]  /*1e40*/  BPT.TRAP 0x1 ;  /* 0x000000040000795c */ /* 0x000fe20000300000 */
.L_x_19:
[----:B-1----:R-:W-:Y:S05]  /*1e50*/  @P0 BRA `(.L_x_20) ;  /* 0x0000000000080947 */ /* 0x002fea0003800000 */
[----:B------:R-:W1:Y:S02]  /*1e60*/  SYNCS.PHASECHK.TRANS64.TRYWAIT P0, [UR6], R14 ;  /* 0x0000000eff0075a7 */ /* 0x000e640008000146 */
[----:B-1----:R-:W-:Y:S05]  /*1e70*/  @!P0 BRA `(.L_x_21) ;  /* 0x0000006800588947 */ /* 0x002fea0003800000 */
.L_x_20:
[----:B------:R-:W-:Y:S01]  /*1e80*/  ULDC UR7, c[0x0][0x50c] ;  /* 0x0001430000077ab9 */ /* 0x000fe20000000800 */
[----:B------:R-:W-:Y:S01]  /*1e90*/  ULEA UR8, UR5, UR17, 0x7 ;  /* 0x0000001105087291 */ /* 0x000fe2000f8e383f */
[----:B------:R-:W-:Y:S01]  /*1ea0*/  WARPGROUP.ARRIVE ;  /* 0x00000000000079c5 */ /* 0x000fe20000000000 */
[----:B------:R-:W-:Y:S01]  /*1eb0*/  UISETP.NE.AND UP0, UPT, UR7, 0x1, UPT ;  /* 0x000000010700788c */ /* 0x000fe2000bf05270 */
[----:B------:R-:W-:Y:S01]  /*1ec0*/  CS2R R22, SRZ ;  /* 0x0000000000167805 */ /* 0x000fe2000001ff00 */
[----:B------:R-:W-:Y:S01]  /*1ed0*/  ULEA UR10, UR5, UR18, 0x7 ;  /* 0x00000012050a7291 */ /* 0x000fe2000f8e383f */
[----:B------:R-:W-:Y:S01]  /*1ee0*/  CS2R R56, SRZ ;  /* 0x0000000000387805 */ /* 0x000fe2000001ff00 */
[----:B------:R-:W-:Y:S01]  /*1ef0*/  USEL UR7, URZ, 0x1, UP0 ;  /* 0x000000013f077887 */ /* 0x000fe20008000000 */
[----:B------:R-:W-:Y:S01]  /*1f00*/  CS2R R58, SRZ ;  /* 0x00000000003a7805 */ /* 0x000fe2000001ff00 */
[----:B------:R-:W-:Y:S01]  /*1f10*/  UMOV UR9, 0xc0000010 ;  /* 0xc000001000097882 */ /* 0x000fe20000000000 */
[----:B------:R-:W-:Y:S01]  /*1f20*/  UMOV UR11, 0xc0000010 ;  /* 0xc0000010000b7882 */ /* 0x000fe20000000000 */
[----:B------:R-:W-:Y:S01]  /*1f30*/  UMOV UR6, 0x1 ;  /* 0x0000000100067882 */ /* 0x000fe20000000000 */
[----:B------:R-:W-:-:S02]  /*1f40*/  CS2R R60, SRZ ;  /* 0x00000000003c7805 */ /* 0x000fc4000001ff00 */
[----:B------:R-:W-:Y:S01]  /*1f50*/  ISETP.NE.AND P0, PT, RZ, UR7, PT ;  /* 0x00000007ff007c0c */ /* 0x000fe2000bf05270 */
[----:B------:R-:W-:Y:S01]  /*1f60*/  QGMMA.64x64x32.F32.E5M2.E5M2 R24, gdesc[UR8], RZ, !UPT, gsb0 ;  /* 0x00e00000081879f3 */ /* 0x000fe2000c0038ff */
        /* <DEDUP_REMOVED lines=11> */
[----:B------:R-:W-:Y:S01]  /*2020*/  CS2R R84, SRZ ;  /* 0x0000000000547805 */ /* 0x000fe2000001ff00 */
[----:B------:R-:W-:Y:S06]  /*2030*/  @!P0 BRA `(.L_x_22) ;  /* 0x0000000000888947 */ /* 0x000fec0003800000 */
[----:B------:R-:W-:Y:S02]  /*2040*/  WARPGROUP.DEPBAR.LE gsb0, 0x0 ;  /* 0x00008000000079c5 */ /* 0x000fe40000010000 */
[----:B------:R-:W-:-:S01]  /*2050*/  FADD R85, RZ, R24 ;  /* 0x00000018ff557221 */ /* 0x000fc20000000000 */
[----:B------:R-:W-:Y:S01]  /*2060*/  FADD R84, RZ, R25 ;  /* 0x00000019ff547221 */ /* 0x000fe20000000000 */
        /* <DEDUP_REMOVED lines=30> */
[----:B------:R-:W-:-:S06]  /*2250*/  UMOV UR6, URZ ;  /* 0x0000003f00067c82 */ /* 0x000fcc0008000000 */
.L_x_22:
[----:B------:R-:W-:-:S04]  /*2260*/  UIADD3 UR19, UR5, 0x1, URZ ;  /* 0x0000000105137890 */ /* 0x000fc8000fffe03f */
[----:B------:R-:W-:-:S04]  /*2270*/  UISETP.NE.AND UP0, UPT, UR19, 0x38, UPT ;  /* 0x000000381300788c */ /* 0x000fc8000bf05270 */
[----:B------:R-:W-:Y:S02]  /*2280*/  USEL UR8, URZ, 0x1, UP0 ;  /* 0x000000013f087887 */ /* 0x000fe40008000000 */
[----:B------:R-:W-:Y:S02]  /*2290*/  USEL UR19, UR19, URZ, UP0 ;  /* 0x0000003f13137287 */ /* 0x000fe40008000000 */
[----:B------:R-:W-:-:S06]  /*22a0*/  ULOP3.LUT UR8, UR4, UR8, URZ, 0x3c, !UPT ;  /* 0x0000000804087292 */ /* 0x000fcc000f8e3c3f */
[----:B------:R-:W-:Y:S01]  /*22b0*/  IMAD.U32 R17, RZ, RZ, UR8 ;  /* 0x00000008ff117e24 */ /* 0x000fe2000f8e00ff */
[----:B------:R-:W-:-:S06]  /*22c0*/  UMOV UR8, 0x1 ;  /* 0x0000000100087882 */ /* 0x000fcc0000000000 */
.L_x_17:
[----:B------:R-:W-:-:S06]  /*22d0*/  UISETP.GE.AND UP0, UPT, UR14, 0x1, UPT ;  /* 0x000000010e00788c */ /* 0x000fcc000bf06270 */
[----:B------:R-:W-:-:S13]  /*22e0*/  PLOP3.LUT P0, PT, PT, PT, UP0, 0x80, 0x0 ;  /* 0x000000000000781c */ /* 0x000fda0003f0f008 */
[----:B------:R-:W-:Y:S05]  /*22f0*/  @!P0 BRA `(.L_x_23) ;  /* 0x0000000400508947 */ /* 0x000fea0003800000 */
[----:B01----:R-:W-:Y:S01]  /*2300*/  IMAD.U32 R14, RZ, RZ, UR14 ;  /* 0x0000000eff0e7e24 */ /* 0x003fe2000f8e00ff */
[----:B------:R-:W-:Y:S01]  /*2310*/  UMOV UR22, UR5 ;  /* 0x0000000500167c82 */ /* 0x000fe20008000000 */
[----:B------:R-:W-:-:S05]  /*2320*/  ULDC UR26, c[0x0][0x50c] ;  /* 0x00014300001a7ab9 */ /* 0x000fca0000000800 */
.L_x_31:
[----:B------:R-:W-:-:S13]  /*2330*/  ISETP.NE.AND P1, PT, R86, 0x3, PT ;  /* 0x000000035600780c */ /* 0x000fda0003f25270 */
[----:B01----:R-:W-:Y:S05]  /*2340*/  @!P1 BRA `(.L_x_24) ;  /* 0x0000000000049947 */ /* 0x003fea0003800000 */
[----:B------:R-:W-:Y:S01]  /*2350*/  BPT.TRAP 0x1 ;  /* 0x000000040000795c */ /* 0x000fe20000300000 */
.L_x_24:
[----:B------:R-:W-:Y:S01]  /*2360*/  ULEA UR9, UR19, UR12, 0x3 ;  /* 0x0000000c13097291 */ /* 0x000fe2000f8e183f */
[----:B------:R-:W-:-:S08]  /*2370*/  SHF.L.U32 R15, R17, 0x1f, RZ ;  /* 0x0000001f110f7819 */ /* 0x000fd000000006ff */
[----:B------:R0:W1:Y:S01]  /*2380*/  SYNCS.PHASECHK.TRANS64.TRYWAIT P0, [UR9], R15 ;  /* 0x0000000fff0075a7 */ /* 0x0000620008000149 */
[----:B------:R-:W-:Y:S05]  /*2390*/  @!P1 BRA `(.L_x_25) ;  /* 0x0000000000049947 */ /* 0x000fea0003800000 */
[----:B------:R-:W-:Y:S01]  /*23a0*/  BPT.TRAP 0x1 ;  /* 0x000000040000795c */ /* 0x000fe20000300000 */
.L_x_25:
[----:B-1----:R-:W-:Y:S05]  /*23b0*/  @P0 BRA `(.L_x_26) ;  /* 0x0000000000080947 */ /* 0x002fea0003800000 */
[----:B------:R-:W1:Y:S02]  /*23c0*/  SYNCS.PHASECHK.TRANS64.TRYWAIT P0, [UR9], R15 ;  /* 0x0000000fff0075a7 */ /* 0x000e640008000149 */
[----:B-1----:R-:W-:Y:S05]  /*23d0*/  @!P0 BRA `(.L_x_27) ;  /* 0x0000006400188947 */ /* 0x002fea0003800000 */
.L_x_26:
[----:B------:R-:W-:Y:S01]  /*23e0*/  UISETP.NE.AND UP0, UPT, UR7, URZ, UPT ;  /* 0x0000003f0700728c */ /* 0x000fe2000bf05270 */
[----:B------:R-:W-:Y:S01]  /*23f0*/  WARPGROUP.ARRIVE ;  /* 0x00000000000079c5 */ /* 0x000fe20000000000 */
[----:B------:R-:W-:Y:S02]  /*2400*/  ULEA UR10, UR19, UR18, 0x7 ;  /* 0x00000012130a7291 */ /* 0x000fe4000f8e383f */
[----:B------:R-:W-:Y:S01]  /*2410*/  USEL UR8, UR8, URZ, !UP0 ;  /* 0x0000003f08087287 */ /* 0x000fe2000c000000 */
[----:B------:R-:W-:Y:S01]  /*2420*/  UMOV UR9, 0xc0000010 ;  /* 0xc000001000097882 */ /* 0x000fe20000000000 */
[----:B------:R-:W-:Y:S02]  /*2430*/  UMOV UR11, 0xc0000010 ;  /* 0xc0000010000b7882 */ /* 0x000fe40000000000 */
[----:B------:R-:W-:Y:S02]  /*2440*/  UISETP.NE.U32.AND UP0, UPT, UR8, URZ, UPT ;  /* 0x0000003f0800728c */ /* 0x000fe4000bf05070 */
[----:B------:R-:W-:-:S02]  /*2450*/  ULEA UR8, UR19, UR17, 0x7 ;  /* 0x0000001113087291 */ /* 0x000fc4000f8e383f */
[----:B------:R-:W-:-:S07]  /*2460*/  UIADD3 UR6, UR6, 0x1, URZ ;  /* 0x0000000106067890 */ /* 0x000fce000fffe03f */
[----:B------:R-:W-:Y:S01]  /*2470*/  QGMMA.64x64x32.F32.E5M2.E5M2 R24, gdesc[UR8], R24, UP0, gsb0 ;  /* 0x00e00000081879f3 */ /* 0x000fe2000b803818 */
[----:B------:R-:W-:-:S04]  /*2480*/  UISETP.NE.AND UP0, UPT, UR6, UR26, UPT ;  /* 0x0000001a0600728c */ /* 0x000fc8000bf05270 */
[----:B------:R-:W-:-:S06]  /*2490*/  USEL UR7, URZ, 0x1, UP0 ;  /* 0x000000013f077887 */ /* 0x000fcc0008000000 */
[----:B------:R-:W-:Y:S01]  /*24a0*/  ISETP.NE.AND P0, PT, RZ, UR7, PT ;  /* 0x00000007ff007c0c */ /* 0x000fe2000bf05270 */
[----:B------:R-:W-:-:S12]  /*24b0*/  WARPGROUP.DEPBAR.LE gsb0, 0x1 ;  /* 0x00008000000079c5 */ /* 0x000fd80000010100 */
[----:B------:R-:W-:Y:S05]  /*24c0*/  @!P0 BRA `(.L_x_28) ;  /* 0x0000000000888947 */ /* 0x000fea0003800000 */
[----:B------:R-:W-:Y:S02]  /*24d0*/  WARPGROUP.DEPBAR.LE gsb0, 0x0 ;  /* 0x00008000000079c5 */ /* 0x000fe40000010000 */
[----:B------:R-:W-:-:S01]  /*24e0*/  FADD R85, R24, R85 ;  /* 0x0000005518557221 */ /* 0x000fc20000000000 */
[----:B------:R-:W-:Y:S01]  /*24f0*/  FADD R84, R25, R84 ;  /* 0x0000005419547221 */ /* 0x000fe20000000000 */
        /* <DEDUP_REMOVED lines=30> */
[----:B------:R-:W-:-:S06]  /*26e0*/  UMOV UR6, URZ ;  /* 0x0000003f00067c82 */ /* 0x000fcc0008000000 */
.L_x_28:
[----:B------:R-:W-:Y:S05]  /*26f0*/  @!P1 BRA `(.L_x_29) ;  /* 0x0000000000049947 */ /* 0x000fea0003800000 */
[----:B------:R-:W-:Y:S01]  /*2700*/  BPT.TRAP 0x1 ;  /* 0x000000040000795c */ /* 0x000fe20000300000 */
.L_x_29:
[----:B------:R-:W-:Y:S01]  /*2710*/  ULEA UR8, UR22, UR12, 0x3 ;  /* 0x0000000c16087291 */ /* 0x000fe2000f8e183f */
[----:B------:R-:W-:-:S03]  /*2720*/  ISETP.GT.U32.AND P0, PT, R7, 0x1, PT ;  /* 0x000000010700780c */ /* 0x000fc60003f04070 */
[----:B------:R-:W-:-:S04]  /*2730*/  UIADD3 UR8, UR8, 0x1c0, URZ ;  /* 0x000001c008087890 */ /* 0x000fc8000fffe03f */
[----:B------:R-:W-:-:S09]  /*2740*/  UPRMT UR8, URZ, 0x654, UR8 ;  /* 0x000006543f087896 */ /* 0x000fd20008000008 */
[----:B------:R-:W-:Y:S01]  /*2750*/  SYNCS.ARRIVE.TRANS64.RED.A1T0 RZ, [UR8], RZ ;  /* 0x000000ffffff79a7 */ /* 0x000fe20008100408 */
[----:B------:R-:W-:Y:S05]  /*2760*/  @P0 BRA `(.L_x_30) ;  /* 0x0000000000040947 */ /* 0x000fea0003800000 */
[----:B------:R-:W-:Y:S01]  /*2770*/  BPT.TRAP 0x1 ;  /* 0x000000040000795c */ /* 0x000fe20000300000 */
.L_x_30:
[----:B------:R-:W-:Y:S01]  /*2780*/  UIADD3 UR19, UR19, 0x1, URZ ;  /* 0x0000000113137890 */ /* 0x000fe2000fffe03f */
[C---:B------:R-:W-:Y:S01]  /*2790*/  ISETP.GT.AND P0, PT, R14.reuse, 0x1, PT ;  /* 0x000000010e00780c */ /* 0x040fe20003f04270 */
[----:B------:R-:W-:Y:S01]  /*27a0*/  UIADD3 UR22, UR22, 0x1, URZ ;  /* 0x0000000116167890 */ /* 0x000fe2000fffe03f */
[----:B------:R-:W-:Y:S01]  /*27b0*/  VIADD R14, R14, 0xffffffff ;  /* 0xffffffff0e0e7836 */ /* 0x000fe20000000000 */
[----:B------:R-:W-:Y:S02]  /*27c0*/  UISETP.NE.AND UP0, UPT, UR19, 0x38, UPT ;  /* 0x000000381300788c */ /* 0x000fe4000bf05270 */
[----:B------:R-:W-:Y:S02]  /*27d0*/  UISETP.NE.AND UP1, UPT, UR22, 0x38, UPT ;  /* 0x000000381600788c */ /* 0x000fe4000bf25270 */
[----:B------:R-:W-:Y:S02]  /*27e0*/  USEL UR8, URZ, 0x1, UP0 ;  /* 0x000000013f087887 */ /* 0x000fe40008000000 */
[----:B------:R-:W-:-:S02]  /*27f0*/  USEL UR19, UR19, URZ, UP0 ;  /* 0x0000003f13137287 */ /* 0x000fc40008000000 */
[----:B------:R-:W-:Y:S02]  /*2800*/  USEL UR22, UR22, URZ, UP1 ;  /* 0x0000003f16167287 */ /* 0x000fe40008800000 */
[----:B------:R-:W-:Y:S01]  /*2810*/  LOP3.LUT R17, R17, UR8, RZ, 0x3c, !PT ;  /* 0x0000000811117c12 */ /* 0x000fe2000f8e3cff */
[----:B------:R-:W-:Y:S01]  /*2820*/  UMOV UR8, 0x1 ;  /* 0x0000000100087882 */ /* 0x000fe20000000000 */
[----:B------:R-:W-:Y:S08]  /*2830*/  @P0 BRA `(.L_x_31) ;  /* 0xfffffff800bc0947 */ /* 0x000ff0000383ffff */
.L_x_23:
[----:B------:R-:W-:Y:S01]  /*2840*/  UISETP.NE.AND UP0, UPT, UR6, URZ, UPT ;  /* 0x0000003f0600728c */ /* 0x000fe2000bf05270 */
[----:B01----:R-:W0:Y:S01]  /*2850*/  LDC R14, c[0x0][0x28c] ;  /* 0x0000a300ff0e7b82 */ /* 0x003e220000000800 */
[----:B------:R-:W-:Y:S02]  /*2860*/  IMAD.U32 R15, RZ, RZ, UR25 ;  /* 0x00000019ff0f7e24 */ /* 0x000fe4000f8e00ff */
[----:B------:R-:W-:-:S06]  /*2870*/  USEL UR6, URZ, 0x1, !UP0 ;  /* 0x000000013f067887 */ /* 0x000fcc000c000000 */
[----:B------:R-:W-:-:S13]  /*2880*/  ISETP.NE.AND P0, PT, RZ, UR6, PT ;  /* 0x00000006ff007c0c */ /* 0x000fda000bf05270 */
[----:B------:R-:W-:Y:S05]  /*2890*/  @!P0 BRA `(.L_x_32) ;  /* 0x0000000000848947 */ /* 0x000fea0003800000 */
[----:B------:R-:W-:Y:S02]  /*28a0*/  WARPGROUP.DEPBAR.LE gsb0, 0x0 ;  /* 0x00008000000079c5 */ /* 0x000fe40000010000 */
[----:B------:R-:W-:Y:S01]  /*28b0*/  FADD R85, R24, R85 ;  /* 0x0000005518557221 */ /* 0x000fe20000000000 */
        /* <DEDUP_REMOVED lines=30> */
[----:B------:R-:W-:-:S07]  /*2aa0*/  FADD R22, R22, R55 ;  /* 0x0000003716167221 */ /* 0x000fce0000000000 */
.L_x_32:
[----:B0-----:R-:W-:Y:S01]  /*2ab0*/  ISETP.GE.AND P0, PT, R14, 0x1, PT ;  /* 0x000000010e00780c */ /* 0x001fe20003f06270 */
[----:B------:R0:W-:Y:S01]  /*2ac0*/  SYNCS.ARRIVE.TRANS64.A1T0 RZ, [R15+UR24], RZ ;  /* 0x000000ff0fff79a7 */ /* 0x0001e20008100018 */
[----:B------:R-:W-:-:S11]  /*2ad0*/  WARPGROUP.DEPBAR.LE gsb0, 0x0 ;  /* 0x00008000000079c5 */ /* 0x000fd60000010000 */
[----:B------:R-:W-:Y:S05]  /*2ae0*/  @!P0 BRA `(.L_x_33) ;  /* 0x0000000000388947 */ /* 0x000fea0003800000 */
[----:B------:R-:W-:-:S13]  /*2af0*/  ISETP.NE.AND P0, PT, R86, 0x3, PT ;  /* 0x000000035600780c */ /* 0x000fda0003f05270 */
[----:B------:R-:W-:Y:S05]  /*2b00*/  @!P0 BRA `(.L_x_34) ;  /* 0x0000000000048947 */ /* 0x000fea0003800000 */
[----:B------:R-:W-:Y:S01]  /*2b10*/  BPT.TRAP 0x1 ;  /* 0x000000040000795c */ /* 0x000fe20000300000 */
.L_x_34:
[----:B------:R-:W-:Y:S01]  /*2b20*/  UIADD3 UR8, UR14, UR5, URZ ;  /* 0x000000050e087290 */ /* 0x000fe2000fffe03f */
[----:B------:R-:W-:-:S03]  /*2b30*/  ISETP.GT.U32.AND P0, PT, R7, 0x1, PT ;  /* 0x000000010700780c */ /* 0x000fc60003f04070 */
[----:B------:R-:W-:-:S04]  /*2b40*/  USHF.R.U32.HI UR6, URZ, 0x3, UR8 ;  /* 0x000000033f067899 */ /* 0x000fc80008011608 */
[----:B------:R-:W-:-:S04]  /*2b50*/  UIMAD.WIDE.U32 UR6, UR6, 0x24924925, URZ ;  /* 0x24924925060678a5 */ /* 0x000fc8000f8e003f */
[----:B------:R-:W-:-:S04]  /*2b60*/  UIMAD UR6, UR7, -0x38, UR8 ;  /* 0xffffffc8070678a4 */ /* 0x000fc8000f8e0208 */
[----:B------:R-:W-:-:S04]  /*2b70*/  ULEA UR6, UR6, UR12, 0x3 ;  /* 0x0000000c06067291 */ /* 0x000fc8000f8e183f */
[----:B------:R-:W-:-:S04]  /*2b80*/  UIADD3 UR6, UR6, 0x1c0, URZ ;  /* 0x000001c006067890 */ /* 0x000fc8000fffe03f */
[----:B------:R-:W-:-:S09]  /*2b90*/  UPRMT UR6, URZ, 0x654, UR6 ;  /* 0x000006543f067896 */ /* 0x000fd20008000006 */
[----:B------:R-:W-:Y:S01]  /*2ba0*/  SYNCS.ARRIVE.TRANS64.RED.A1T0 RZ, [UR6], RZ ;  /* 0x000000ffffff79a7 */ /* 0x000fe20008100406 */
[----:B------:R-:W-:Y:S05]  /*2bb0*/  @P0 BRA `(.L_x_33) ;  /* 0x0000000000040947 */ /* 0x000fea0003800000 */
[----:B------:R-:W-:Y:S01]  /*2bc0*/  BPT.TRAP 0x1 ;  /* 0x000000040000795c */ /* 0x000fe20000300000 */
.L_x_33:
[----:B------:R-:W-:Y:S01]  /*2bd0*/  SHF.L.U32 R14, R87, 0x1f, RZ ;  /* 0x0000001f570e7819 */ /* 0x000fe200000006ff */
[----:B------:R-:W-:Y:S01]  /*2be0*/  UIADD3 UR5, UR23, UR5, URZ ;  /* 0x0000000517057290 */ /* 0x000fe2000fffe03f */
[----:B------:R-:W1:Y:S01]  /*2bf0*/  LDC R29, c[0x0][0x288] ;  /* 0x0000a200ff1d7b82 */ /* 0x000e620000000800 */
[----:B------:R-:W-:Y:S01]  /*2c00*/  UISETP.GE.U32.AND UP1, UPT, UR23, 0x38, UPT ;  /* 0x000000381700788c */ /* 0x000fe2000bf26070 */
[----:B------:R-:W-:Y:S01]  /*2c10*/  IMAD.SHL.U32 R20, R18, 0x2, RZ ;  /* 0x0000000212147824 */ /* 0x000fe200078e00ff */
[----:B------:R-:W-:Y:S02]  /*2c20*/  UISETP.GT.U32.AND UP0, UPT, UR5, 0x37, UPT ;  /* 0x000000370500788c */ /* 0x000fe4000bf04070 */
[----:B------:R-:W-:Y:S02]  /*2c30*/  USHF.R.U32.HI UR6, URZ, 0x3, UR5 ;  /* 0x000000033f067899 */ /* 0x000fe40008011605 */
[----:B------:R-:W-:Y:S01]  /*2c40*/  UISETP.LT.U32.AND UP0, UPT, UR23, 0x38, UP0 ;  /* 0x000000381700788c */ /* 0x000fe20008701070 */
[----:B------:R-:W2:Y:S01]  /*2c50*/  SYNCS.PHASECHK.TRANS64.TRYWAIT P0, [UR15+0x8], R14 ;  /* 0x0000080eff0075a7 */ /* 0x000ea2000800014f */
[----:B------:R-:W-:Y:S01]  /*2c60*/  UIMAD.WIDE.U32 UR6, UR6, 0x24924925, URZ ;  /* 0x24924925060678a5 */ /* 0x000fe2000f8e003f */
[----:B------:R-:W-:Y:S01]  /*2c70*/  SHF.R.S32.HI R21, RZ, 0x1f, R20 ;  /* 0x0000001fff157819 */ /* 0x000fe20000011414 */
[----:B------:R-:W-:-:S02]  /*2c80*/  USEL UR8, URZ, 0x1, !UP0 ;  /* 0x000000013f087887 */ /* 0x000fc4000c000000 */
[----:B------:R-:W-:Y:S02]  /*2c90*/  UIMAD UR5, UR7, -0x38, UR5 ;  /* 0xffffffc8070578a4 */ /* 0x000fe4000f8e0205 */
[----:B------:R-:W-:-:S04]  /*2ca0*/  ULOP3.LUT UR4, UR4, UR8, URZ, 0x3c, !UPT ;  /* 0x0000000804047292 */ /* 0x000fc8000f8e3c3f */
[----:B------:R-:W-:Y:S01]  /*2cb0*/  @UP1 ULOP3.LUT UR4, UR4, 0x1, UR7, 0x78, !UPT ;  /* 0x0000000104041892 */ /* 0x000fe2000f8e7807 */
[----:B-12---:R-:W-:Y:S11]  /*2cc0*/  @!P0 BRA `(.L_x_35) ;  /* 0x0000005800f48947 */ /* 0x006ff60003800000 */
.L_x_181:
[----:B------:R-:W-:Y:S01]  /*2cd0*/  IMAD.SHL.U32 R31, R4, 0x40, RZ ;  /* 0x00000040041f7824 */ /* 0x000fe200078e00ff */
[----:B------:R-:W-:Y:S01]  /*2ce0*/  ULDC UR8, c[0x0][0x284] ;  /* 0x0000a10000087ab9 */ /* 0x000fe20000000800 */
[----:B------:R-:W-:Y:S01]  /*2cf0*/  IMAD.SHL.U32 R4, R6, 0x40, RZ ;  /* 0x0000004006047824 */ /* 0x000fe200078e00ff */
[----:B------:R-:W-:Y:S01]  /*2d00*/  SHF.R.S32.HI R30, RZ, 0x1f, R5 ;  /* 0x0000001fff1e7819 */ /* 0x000fe20000011405 */
[----:B------:R-:W-:Y:S01]  /*2d10*/  ULDC.64 UR6, c[0x0][0x5d0] ;  /* 0x0001740000067ab9 */ /* 0x000fe20000000a00 */
[----:B------:R-:W-:Y:S01]  /*2d20*/  SHF.R.S32.HI R28, RZ, 0x1f, R31 ;  /* 0x0000001fff1c7819 */ /* 0x000fe2000001141f */
[----:B0-----:R-:W-:Y:S01]  /*2d30*/  IMAD.WIDE.U32 R14, R5, UR6, R20 ;  /* 0x00000006050e7c25 */ /* 0x001fe2000f8e0014 */
[----:B------:R-:W-:-:S03]  /*2d40*/  ISETP.GE.AND P0, PT, R4, UR8, PT ;  /* 0x0000000804007c0c */ /* 0x000fc6000bf06270 */
[----:B------:R-:W-:Y:S01]  /*2d50*/  IMAD R16, R30, UR6, RZ ;  /* 0x000000061e107c24 */ /* 0x000fe2000f8e02ff */
[C---:B------:R-:W-:Y:S02]  /*2d60*/  ISETP.GE.OR P0, PT, R31.reuse, R29, P0 ;  /* 0x0000001d1f00720c */ /* 0x040fe40000706670 */
[----:B------:R-:W-:Y:S01]  /*2d70*/  IADD3 R14, P1, R31, R14, RZ ;  /* 0x0000000e1f0e7210 */ /* 0x000fe20007f3e0ff */
[----:B------:R-:W-:-:S05]  /*2d80*/  IMAD R17, R5, UR7, R16 ;  /* 0x0000000705117c24 */ /* 0x000fca000f8e0210 */
[----:B------:R-:W-:-:S05]  /*2d90*/  IADD3.X R15, R28, R15, R17, P1, !PT ;  /* 0x0000000f1c0f7210 */ /* 0x000fca0000ffe411 */
[----:B------:R-:W-:Y:S05]  /*2da0*/  @P0 BRA `(.L_x_36) ;  /* 0x0000002400a80947 */ /* 0x000fea0003800000 */
[----:B------:R-:W0:Y:S01]  /*2db0*/  LDC.64 R24, c[0x0][0x5c8] ;  /* 0x00017200ff187b82 */ /* 0x000e220000000a00 */
[----:B------:R-:W-:Y:S01]  /*2dc0*/  IMAD.WIDE R26, R6, 0x40, R10 ;  /* 0x00000040061a7825 */ /* 0x000fe200078e020a */
[----:B------:R-:W-:Y:S01]  /*2dd0*/  ULDC.64 UR6, c[0x0][0x5c0] ;  /* 0x0001700000067ab9 */ /* 0x000fe20000000a00 */
[----:B------:R-:W-:Y:S02]  /*2de0*/  BSSY B0, `(.L_x_36) ;  /* 0x0000266000007945 */ /* 0x000fe40003800000 */
[-C--:B0-----:R-:W-:Y:S02]  /*2df0*/  IMAD R6, R27, R24.reuse, RZ ;  /* 0x000000181b067224 */ /* 0x081fe400078e02ff */
[----:B------:R-:W-:-:S04]  /*2e00*/  IMAD.WIDE.U32 R14, R26, R24, R14 ;  /* 0x000000181a0e7225 */ /* 0x000fc800078e000e */
[----:B------:R-:W-:Y:S01]  /*2e10*/  IMAD R17, R26, R25, R6 ;  /* 0x000000191a117224 */ /* 0x000fe200078e0206 */
[----:B------:R-:W-:Y:S02]  /*2e20*/  LEA R16, P0, R24, R14, 0x3 ;  /* 0x0000000e18107211 */ /* 0x000fe400078018ff */
[----:B------:R-:W-:Y:S01]  /*2e30*/  IADD3 R14, P1, R14, UR6, RZ ;  /* 0x000000060e0e7c10 */ /* 0x000fe2000ff3e0ff */
[----:B------:R-:W-:Y:S01]  /*2e40*/  IMAD.IADD R17, R15, 0x1, R17 ;  /* 0x000000010f117824 */ /* 0x000fe200078e0211 */
[----:B------:R-:W-:-:S04]  /*2e50*/  IADD3 R16, P2, R16, UR6, RZ ;  /* 0x0000000610107c10 */ /* 0x000fc8000ff5e0ff */
[----:B------:R-:W-:Y:S01]  /*2e60*/  LEA.HI.X R6, R24, R17, R25, 0x3, P0 ;  /* 0x0000001118067211 */ /* 0x000fe200000f1c19 */
[----:B------:R-:W-:Y:S01]  /*2e70*/  IMAD R24, R18, -0x2, R29 ;  /* 0xfffffffe12187824 */ /* 0x000fe200078e021d */
[----:B-----5:R-:W-:Y:S02]  /*2e80*/  FSETP.NEU.AND P0, PT, R13, RZ, PT ;  /* 0x000000ff0d00720b */ /* 0x020fe40003f0d000 */
[----:B------:R-:W-:Y:S01]  /*2e90*/  IADD3.X R15, R17, UR7, RZ, P1, !PT ;  /* 0x00000007110f7c10 */ /* 0x000fe20008ffe4ff */
[----:B------:R-:W-:Y:S01]  /*2ea0*/  IMAD.IADD R24, R24, 0x1, -R31 ;  /* 0x0000000118187824 */ /* 0x000fe200078e0a1f */
[----:B------:R-:W-:Y:S01]  /*2eb0*/  IADD3.X R17, R6, UR7, RZ, P2, !PT ;  /* 0x0000000706117c10 */ /* 0x000fe200097fe4ff */
[----:B------:R-:W-:-:S08]  /*2ec0*/  IMAD.IADD R6, R19, 0x1, -R4 ;  /* 0x0000000113067824 */ /* 0x000fd000078e0a04 */
[----:B------:R-:W-:Y:S05]  /*2ed0*/  @!P0 BRA `(.L_x_37) ;  /* 0x0000001c00188947 */ /* 0x000fea0003800000 */
[----:B------:R-:W-:Y:S01]  /*2ee0*/  ULDC.64 UR6, c[0x0][0x5b8] ;  /* 0x00016e0000067ab9 */ /* 0x000fe20000000a00 */
[----:B------:R-:W-:Y:S01]  /*2ef0*/  ULDC.64 UR8, c[0x0][0x5a8] ;  /* 0x00016a0000087ab9 */ /* 0x000fe20000000a00 */
[----:B------:R-:W-:Y:S01]  /*2f00*/  IMAD.WIDE.U32 R20, R5, UR6, R20 ;  /* 0x0000000605147c25 */ /* 0x000fe2000f8e0014 */
[----:B------:R-:W-:Y:S03]  /*2f10*/  BSSY B1, `(.L_x_38) ;  /* 0x0000010000017945 */ /* 0x000fe60003800000 */
[----:B------:R-:W-:Y:S01]  /*2f20*/  IMAD R4, R30, UR6, RZ ;  /* 0x000000061e047c24 */ /* 0x000fe2000f8e02ff */
[----:B------:R-:W-:-:S03]  /*2f30*/  IADD3 R20, P0, R31, R20, RZ ;  /* 0x000000141f147210 */ /* 0x000fc60007f1e0ff */
[----:B------:R-:W-:Y:S01]  /*2f40*/  IMAD R5, R5, UR7, R4 ;  /* 0x0000000705057c24 */ /* 0x000fe2000f8e0204 */
[----:B------:R-:W-:Y:S02]  /*2f50*/  ULDC.64 UR6, c[0x0][0x5b0] ;  /* 0x00016c0000067ab9 */ /* 0x000fe40000000a00 */
[----:B------:R-:W-:Y:S02]  /*2f60*/  IMAD R25, R27, UR6, RZ ;  /* 0x000000061b197c24 */ /* 0x000fe4000f8e02ff */
[----:B------:R-:W-:Y:S02]  /*2f70*/  IADD3.X R21, R28, R21, R5, P0, !PT ;  /* 0x000000151c157210 */ /* 0x000fe400007fe405 */
[----:B------:R-:W-:Y:S01]  /*2f80*/  ISETP.GE.AND P0, PT, R24, 0x1, PT ;  /* 0x000000011800780c */ /* 0x000fe20003f06270 */
[C---:B------:R-:W-:Y:S02]  /*2f90*/  IMAD R25, R26.reuse, UR7, R25 ;  /* 0x000000071a197c24 */ /* 0x040fe4000f8e0219 */
[----:B------:R-:W-:Y:S01]  /*2fa0*/  IMAD.WIDE.U32 R4, R26, UR6, R20 ;  /* 0x000000061a047c25 */ /* 0x000fe2000f8e0014 */
[----:B------:R-:W-:-:S02]  /*2fb0*/  ISETP.LT.OR P3, PT, R6, 0x1, !P0 ;  /* 0x000000010600780c */ /* 0x000fc40004761670 */
[----:B------:R-:W-:-:S04]  /*2fc0*/  IADD3 R4, P1, R4, UR8, RZ ;  /* 0x0000000804047c10 */ /* 0x000fc8000ff3e0ff */
[--C-:B------:R-:W-:Y:S02]  /*2fd0*/  IADD3.X R5, R5, UR9, R25.reuse, P1, !PT ;  /* 0x0000000905057c10 */ /* 0x100fe40008ffe419 */
[----:B------:R-:W-:-:S05]  /*2fe0*/  PRMT R25, RZ, 0x7610, R25 ;  /* 0x00007610ff197816 */ /* 0x000fca0000000019 */
[----:B------:R-:W-:Y:S05]  /*2ff0*/  @P3 BRA `(.L_x_39) ;  /* 0x0000000000043947 */ /* 0x000fea0003800000 */
[----:B------:R0:W5:Y:S02]  /*3000*/  LDG.E.U8 R25, desc[UR20][R4.64] ;  /* 0x0000001404197981 */ /* 0x000164000c1e1100 */
.L_x_39:
[----:B------:R-:W-:Y:S05]  /*3010*/  BSYNC B1 ;  /* 0x0000000000017941 */ /* 0x000fea0003800000 */
.L_x_38:
[----:B-----5:R-:W-:Y:S01]  /*3020*/  LOP3.LUT R25, R25, 0xff, RZ, 0xc0, !PT ;  /* 0x000000ff19197812 */ /* 0x020fe200078ec0ff */
[----:B------:R-:W-:Y:S01]  /*3030*/  BSSY B1, `(.L_x_40) ;  /* 0x000000c000017945 */ /* 0x000fe20003800000 */
[----:B------:R-:W-:Y:S02]  /*3040*/  ISETP.GE.AND P1, PT, R24, 0x2, PT ;  /* 0x000000021800780c */ /* 0x000fe40003f26270 */
[----:B------:R-:W-:Y:S02]  /*3050*/  F2FP.F16.E5M2.UNPACK_B R25, R25 ;  /* 0x00000019ff19723e */ /* 0x000fe400020004ff */
[----:B------:R-:W-:-:S03]  /*3060*/  ISETP.LT.OR P2, PT, R6, 0x1, !P1 ;  /* 0x000000010600780c */ /* 0x000fc60004f41670 */
[----:B------:R-:W-:Y:S01]  /*3070*/  HADD2.F32 R28, -RZ, R25.H0_H0 ;  /* 0x20000019ff1c7230 */ /* 0x000fe20000004100 */
[----:B------:R-:W-:-:S04]  /*3080*/  PRMT R25, RZ, 0x7610, R25 ;  /* 0x00007610ff197816 */ /* 0x000fc80000000019 */
[----:B------:R-:W-:-:S04]  /*3090*/  FMUL R28, R28, R13 ;  /* 0x0000000d1c1c7220 */ /* 0x000fc80000400000 */
[----:B------:R-:W-:-:S05]  /*30a0*/  FFMA R28, R85, R12, R28 ;  /* 0x0000000c551c7223 */ /* 0x000fca000000001c */
[----:B------:R-:W-:-:S05]  /*30b0*/  F2FP.SATFINITE.E5M2.F32.PACK_AB_MERGE_C R29, RZ, R28, RZ ;  /* 0x0000001cff1d723e */ /* 0x000fca00048060ff */
[----:B------:R1:W-:Y:S01]  /*30c0*/  @!P3 STG.E.U8 desc[UR20][R14.64], R29 ;  /* 0x0000001d0e00b986 */ /* 0x0003e2000c101114 */
[----:B------:R-:W-:Y:S05]  /*30d0*/  @P2 BRA `(.L_x_41) ;  /* 0x0000000000042947 */ /* 0x000fea0003800000 */
[----:B------:R2:W5:Y:S02]  /*30e0*/  LDG.E.U8 R25, desc[UR20][R4.64+0x1] ;  /* 0x0000011404197981 */ /* 0x000564000c1e1100 */
.L_x_41:
[----:B------:R-:W-:Y:S05]  /*30f0*/  BSYNC B1 ;  /* 0x0000000000017941 */ /* 0x000fea0003800000 */
.L_x_40:
[----:B-----5:R-:W-:Y:S01]  /*3100*/  LOP3.LUT R25, R25, 0xff, RZ, 0xc0, !PT ;  /* 0x000000ff19197812 */ /* 0x020fe200078ec0ff */
[----:B------:R-:W-:Y:S01]  /*3110*/  BSSY B1, `(.L_x_42) ;  /* 0x0000012000017945 */ /* 0x000fe20003800000 */
[----:B-1----:R-:W-:Y:S02]  /*3120*/  IADD3 R29, P3, R26, 0x8, RZ ;  /* 0x000000081a1d7810 */ /* 0x002fe40007f7e0ff */
[----:B------:R-:W-:Y:S02]  /*3130*/  F2FP.F16.E5M2.UNPACK_B R25, R25 ;  /* 0x00000019ff19723e */ /* 0x000fe400020004ff */
[----:B------:R-:W-:Y:S01]  /*3140*/  ISETP.LT.OR P0, PT, R6, 0x9, !P0 ;  /* 0x000000090600780c */ /* 0x000fe20004701670 */
[----:B------:R-:W-:Y:S02]  /*3150*/  IMAD.X R27, RZ, RZ, R27, P3 ;  /* 0x000000ffff1b7224 */ /* 0x000fe400018e061b */
[----:B------:R-:W-:Y:S02]  /*3160*/  HADD2.F32 R26, -RZ, R25.H0_H0 ;  /* 0x20000019ff1a7230 */ /* 0x000fe40000004100 */
[----:B------:R-:W-:-:S04]  /*3170*/  IMAD.WIDE.U32 R20, R29, UR6, R20 ;  /* 0x000000061d147c25 */ /* 0x000fc8000f8e0014 */
[----:B------:R-:W-:Y:S01]  /*3180*/  FMUL R25, R26, R13 ;  /* 0x0000000d1a197220 */ /* 0x000fe20000400000 */
[----:B------:R-:W-:Y:S01]  /*3190*/  IMAD R26, R27, UR6, RZ ;  /* 0x000000061b1a7c24 */ /* 0x000fe2000f8e02ff */
[----:B------:R-:W-:Y:S02]  /*31a0*/  IADD3 R20, P3, R20, UR8, RZ ;  /* 0x0000000814147c10 */ /* 0x000fe4000ff7e0ff */
[----:B------:R-:W-:Y:S01]  /*31b0*/  FFMA R25, R84, R12, R25 ;  /* 0x0000000c54197223 */ /* 0x000fe20000000019 */
[----:B------:R-:W-:-:S04]  /*31c0*/  IMAD R29, R29, UR7, R26 ;  /* 0x000000071d1d7c24 */ /* 0x000fc8000f8e021a */
[----:B------:R-:W-:Y:S02]  /*31d0*/  F2FP.SATFINITE.E5M2.F32.PACK_AB_MERGE_C R27, RZ, R25, RZ ;  /* 0x00000019ff1b723e */ /* 0x000fe400048060ff */
[----:B------:R-:W-:Y:S02]  /*31e0*/  IADD3.X R21, R21, UR9, R29, P3, !PT ;  /* 0x0000000915157c10 */ /* 0x000fe40009ffe41d */
[----:B------:R-:W-:Y:S01]  /*31f0*/  PRMT R25, RZ, 0x7610, R25 ;  /* 0x00007610ff197816 */ /* 0x000fe20000000019 */
[----:B------:R1:W-:Y:S01]  /*3200*/  @!P2 STG.E.U8 desc[UR20][R14.64+0x1], R27 ;  /* 0x0000011b0e00a986 */ /* 0x0003e2000c101114 */
[----:B------:R-:W-:Y:S05]  /*3210*/  @P0 BRA `(.L_x_43) ;  /* 0x0000000000040947 */ /* 0x000fea0003800000 */
[----:B------:R3:W5:Y:S02]  /*3220*/  LDG.E.U8 R25, desc[UR20][R20.64] ;  /* 0x0000001414197981 */ /* 0x000764000c1e1100 */
.L_x_43:
[----:B------:R-:W-:Y:S05]  /*3230*/  BSYNC B1 ;  /* 0x0000000000017941 */ /* 0x000fea0003800000 */
.L_x_42:
[----:B-----5:R-:W-:Y:S01]  /*3240*/  LOP3.LUT R25, R25, 0xff, RZ, 0xc0, !PT ;  /* 0x000000ff19197812 */ /* 0x020fe200078ec0ff */
[----:B------:R-:W-:Y:S01]  /*3250*/  BSSY B1, `(.L_x_44) ;  /* 0x000000b000017945 */ /* 0x000fe20003800000 */
[----:B------:R-:W-:Y:S02]  /*3260*/  ISETP.LT.OR P1, PT, R6, 0x9, !P1 ;  /* 0x000000090600780c */ /* 0x000fe40004f21670 */
[----:B------:R-:W-:-:S05]  /*3270*/  F2FP.F16.E5M2.UNPACK_B R25, R25 ;  /* 0x00000019ff19723e */ /* 0x000fca00020004ff */
[----:B------:R-:W-:Y:S01]  /*3280*/  HADD2.F32 R26, -RZ, R25.H0_H0 ;  /* 0x20000019ff1a7230 */ /* 0x000fe20000004100 */
[----:B------:R-:W-:-:S04]  /*3290*/  PRMT R25, RZ, 0x7610, R25 ;  /* 0x00007610ff197816 */ /* 0x000fc80000000019 */
[----:B------:R-:W-:-:S04]  /*32a0*/  FMUL R26, R26, R13 ;  /* 0x0000000d1a1a7220 */ /* 0x000fc80000400000 */
[----:B------:R-:W-:-:S05]  /*32b0*/  FFMA R26, R83, R12, R26 ;  /* 0x0000000c531a7223 */ /* 0x000fca000000001a */
[----:B-1----:R-:W-:-:S05]  /*32c0*/  F2FP.SATFINITE.E5M2.F32.PACK_AB_MERGE_C R27, RZ, R26, RZ ;  /* 0x0000001aff1b723e */ /* 0x002fca00048060ff */
[----:B------:R1:W-:Y:S01]  /*32d0*/  @!P0 STG.E.U8 desc[UR20][R16.64], R27 ;  /* 0x0000001b10008986 */ /* 0x0003e2000c101114 */
[----:B------:R-:W-:Y:S05]  /*32e0*/  @P1 BRA `(.L_x_45) ;  /* 0x0000000000041947 */ /* 0x000fea0003800000 */
[----:B------:R4:W5:Y:S02]  /*32f0*/  LDG.E.U8 R25, desc[UR20][R20.64+0x1] ;  /* 0x0000011414197981 */ /* 0x000964000c1e1100 */
.L_x_45:
[----:B------:R-:W-:Y:S05]  /*3300*/  BSYNC B1 ;  /* 0x0000000000017941 */ /* 0x000fea0003800000 */
.L_x_44:
[----:B-----5:R-:W-:Y:S01]  /*3310*/  LOP3.LUT R25, R25, 0xff, RZ, 0xc0, !PT ;  /* 0x000000ff19197812 */ /* 0x020fe200078ec0ff */
[----:B------:R-:W-:Y:S01]  /*3320*/  BSSY B1, `(.L_x_46) ;  /* 0x000000c000017945 */ /* 0x000fe20003800000 */
[----:B------:R-:W-:Y:S02]  /*3330*/  ISETP.GE.AND P0, PT, R24, 0x9, PT ;  /* 0x000000091800780c */ /* 0x000fe40003f06270 */
[----:B------:R-:W-:Y:S02]  /*3340*/  F2FP.F16.E5M2.UNPACK_B R25, R25 ;  /* 0x00000019ff19723e */ /* 0x000fe400020004ff */
[----:B------:R-:W-:-:S03]  /*3350*/  ISETP.LT.OR P2, PT, R6, 0x1, !P0 ;  /* 0x000000010600780c */ /* 0x000fc60004741670 */
[----:B------:R-:W-:-:S05]  /*3360*/  HADD2.F32 R26, -RZ, R25.H0_H0 ;  /* 0x20000019ff1a7230 */ /* 0x000fca0000004100 */
[----:B------:R-:W-:-:S04]  /*3370*/  FMUL R25, R26, R13 ;  /* 0x0000000d1a197220 */ /* 0x000fc80000400000 */
[----:B------:R-:W-:-:S05]  /*3380*/  FFMA R25, R82, R12, R25 ;  /* 0x0000000c52197223 */ /* 0x000fca0000000019 */
[----:B-1----:R-:W-:Y:S02]  /*3390*/  F2FP.SATFINITE.E5M2.F32.PACK_AB_MERGE_C R27, RZ, R25, RZ ;  /* 0x00000019ff1b723e */ /* 0x002fe400048060ff */
[----:B------:R-:W-:-:S03]  /*33a0*/  PRMT R25, RZ, 0x7610, R25 ;  /* 0x00007610ff197816 */ /* 0x000fc60000000019 */
[----:B------:R1:W-:Y:S01]  /*33b0*/  @!P1 STG.E.U8 desc[UR20][R16.64+0x1], R27 ;  /* 0x0000011b10009986 */ /* 0x0003e2000c101114 */
[----:B------:R-:W-:Y:S05]  /*33c0*/  @P2 BRA `(.L_x_47) ;  /* 0x0000000000042947 */ /* 0x000fea0003800000 */
[----:B------:R0:W5:Y:S02]  /*33d0*/  LDG.E.U8 R25, desc[UR20][R4.64+0x8] ;  /* 0x0000081404197981 */ /* 0x000164000c1e1100 */
.L_x_47:
[----:B------:R-:W-:Y:S05]  /*33e0*/  BSYNC B1 ;  /* 0x0000000000017941 */ /* 0x000fea0003800000 */
.L_x_46:
        /* <DEDUP_REMOVED lines=13> */
.L_x_49:
[----:B------:R-:W-:Y:S05]  /*34c0*/  BSYNC B1 ;  /* 0x0000000000017941 */ /* 0x000fea0003800000 */
.L_x_48:
[----:B-----5:R-:W-:Y:S01]  /*34d0*/  LOP3.LUT R25, R25, 0xff, RZ, 0xc0, !PT ;  /* 0x000000ff19197812 */ /* 0x020fe200078ec0ff */
[----:B------:R-:W-:Y:S01]  /*34e0*/  BSSY B1, `(.L_x_50) ;  /* 0x000000b000017945 */ /* 0x000fe20003800000 */
[----:B------:R-:W-:Y:S02]  /*34f0*/  ISETP.LT.OR P0, PT, R6, 0x9, !P0 ;  /* 0x000000090600780c */ /* 0x000fe40004701670 */
[----:B------:R-:W-:-:S05]  /*3500*/  F2FP.F16.E5M2.UNPACK_B R25, R25 ;  /* 0x00000019ff19723e */ /* 0x000fca00020004ff */
        /* <DEDUP_REMOVED lines=8> */
.L_x_51:
[----:B------:R-:W-:Y:S05]  /*3590*/  BSYNC B1 ;  /* 0x0000000000017941 */ /* 0x000fea0003800000 */
.L_x_50:
        /* <DEDUP_REMOVED lines=12> */
.L_x_53:
[----:B------:R-:W-:Y:S05]  /*3660*/  BSYNC B1 ;  /* 0x0000000000017941 */ /* 0x000fea0003800000 */
.L_x_52:
        /* <DEDUP_REMOVED lines=13> */
.L_x_55:
[----:B------:R-:W-:Y:S05]  /*3740*/  BSYNC B1 ;  /* 0x0000000000017941 */ /* 0x000fea0003800000 */
.L_x_54:
        /* <DEDUP_REMOVED lines=13> */
.L_x_57:
[----:B------:R-:W-:Y:S05]  /*3820*/  BSYNC B1 ;  /* 0x0000000000017941 */ /* 0x000fea0003800000 */
.L_x_56:
        /* <DEDUP_REMOVED lines=12> */
.L_x_59:
[----:B------:R-:W-:Y:S05]  /*38f0*/  BSYNC B1 ;  /* 0x0000000000017941 */ /* 0x000fea0003800000 */
.L_x_58:
        /* <DEDUP_REMOVED lines=12> */
.L_x_61:
[----:B------:R-:W-:Y:S05]  /*39c0*/  BSYNC B1 ;  /* 0x0000000000017941 */ /* 0x000fea0003800000 */
.L_x_60:
        /* <DEDUP_REMOVED lines=13> */
.L_x_63:
[----:B------:R-:W-:Y:S05]  /*3aa0*/  BSYNC B1 ;  /* 0x0000000000017941 */ /* 0x000fea0003800000 */
.L_x_62:
        /* <DEDUP_REMOVED lines=13> */
.L_x_65:
[----:B------:R-:W-:Y:S05]  /*3b80*/  BSYNC B1 ;  /* 0x0000000000017941 */ /* 0x000fea0003800000 */
.L_x_64:
        /* <DEDUP_REMOVED lines=12> */
.L_x_67:
[----:B------:R-:W-:Y:S05]  /*3c50*/  BSYNC B1 ;  /* 0x0000000000017941 */ /* 0x000fea0003800000 */
.L_x_66:
        /* <DEDUP_REMOVED lines=12> */
.L_x_69:
[----:B------:R-:W-:Y:S05]  /*3d20*/  BSYNC B1 ;  /* 0x0000000000017941 */ /* 0x000fea0003800000 */
.L_x_68:
        /* <DEDUP_REMOVED lines=13> */
.L_x_71:
[----:B------:R-:W-:Y:S05]  /*3e00*/  BSYNC B1 ;  /* 0x0000000000017941 */ /* 0x000fea0003800000 */
.L_x_70:
        /* <DEDUP_REMOVED lines=13> */
.L_x_73:
[----:B------:R-:W-:Y:S05]  /*3ee0*/  BSYNC B1 ;  /* 0x0000000000017941 */ /* 0x000fea0003800000 */
.L_x_72:
        /* <DEDUP_REMOVED lines=12> */
.L_x_75:
[----:B------:R-:W-:Y:S05]  /*3fb0*/  BSYNC B1 ;  /* 0x0000000000017941 */ /* 0x000fea0003800000 */
.L_x_74:
        /* <DEDUP_REMOVED lines=12> */
.L_x_77:
[----:B------:R-:W-:Y:S05]  /*4080*/  BSYNC B1 ;  /* 0x0000000000017941 */ /* 0x000fea0003800000 */
.L_x_76:
        /* <DEDUP_REMOVED lines=13> */
.L_x_79:
[----:B------:R-:W-:Y:S05]  /*4160*/  BSYNC B1 ;  /* 0x0000000000017941 */ /* 0x000fea0003800000 */
.L_x_78:
        /* <DEDUP_REMOVED lines=13> */
.L_x_81:
[----:B------:R-:W-:Y:S05]  /*4240*/  BSYNC B1 ;  /* 0x0000000000017941 */ /* 0x000fea0003800000 */
.L_x_80:
        /* <DEDUP_REMOVED lines=12> */
.L_x_83:
[----:B------:R-:W-:Y:S05]  /*4310*/  BSYNC B1 ;  /* 0x0000000000017941 */ /* 0x000fea0003800000 */
.L_x_82:
        /* <DEDUP_REMOVED lines=12> */
.L_x_85:
[----:B------:R-:W-:Y:S05]  /*43e0*/  BSYNC B1 ;  /* 0x0000000000017941 */ /* 0x000fea0003800000 */
.L_x_84:
        /* <DEDUP_REMOVED lines=13> */
.L_x_87:
[----:B------:R-:W-:Y:S05]  /*44c0*/  BSYNC B1 ;  /* 0x0000000000017941 */ /* 0x000fea0003800000 */
.L_x_86:
        /* <DEDUP_REMOVED lines=13> */
.L_x_89:
[----:B------:R-:W-:Y:S05]  /*45a0*/  BSYNC B1 ;  /* 0x0000000000017941 */ /* 0x000fea0003800000 */
.L_x_88:
        /* <DEDUP_REMOVED lines=12> */
.L_x_91:
[----:B------:R-:W-:Y:S05]  /*4670*/  BSYNC B1 ;  /* 0x0000000000017941 */ /* 0x000fea0003800000 */
.L_x_90:
        /* <DEDUP_REMOVED lines=12> */
.L_x_93:
[----:B------:R-:W-:Y:S05]  /*4740*/  BSYNC B1 ;  /* 0x0000000000017941 */ /* 0x000fea0003800000 */
.L_x_92:
        /* <DEDUP_REMOVED lines=13> */
.L_x_95:
[----:B------:R-:W-:Y:S05]  /*4820*/  BSYNC B1 ;  /* 0x0000000000017941 */ /* 0x000fea0003800000 */
.L_x_94:
[----:B-----5:R-:W-:Y:S01]  /*4830*/  LOP3.LUT R25, R25, 0xff, RZ, 0xc0, !PT ;  /* 0x000000ff19197812 */ /* 0x020fe200078ec0ff */
[----:B------:R-:W-:Y:S01]  /*4840*/  BSSY B1, `(.L_x_96) ;  /* 0x000000c000017945 */ /* 0x000fe20003800000 */
[----:B------:R-:W-:Y:S02]  /*4850*/  ISETP.GE.AND P1, PT, R24, 0x3a, PT ;  /* 0x0000003a1800780c */ /* 0x000fe40003f26270 */
[----:B------:R-:W-:Y:S02]  /*4860*/  F2FP.F16.E5M2.UNPACK_B R25, R25 ;  /* 0x00000019ff19723e */ /* 0x000fe400020004ff */
[----:B------:R-:W-:Y:S02]  /*4870*/  ISETP.LT.OR P3, PT, R6, 0x1, !P1 ;  /* 0x000000010600780c */ /* 0x000fe40004f61670 */
[----:B------:R-:W-:Y:S01]  /*4880*/  PRMT R24, RZ, 0x7610, R24 ;  /* 0x00007610ff187816 */ /* 0x000fe20000000018 */
[----:B------:R-:W-:-:S05]  /*4890*/  HADD2.F32 R26, -RZ, R25.H0_H0 ;  /* 0x20000019ff1a7230 */ /* 0x000fca0000004100 */
[----:B------:R-:W-:-:S04]  /*48a0*/  FMUL R26, R26, R13 ;  /* 0x0000000d1a1a7220 */ /* 0x000fc80000400000 */
[----:B------:R-:W-:-:S05]  /*48b0*/  FFMA R26, R57, R12, R26 ;  /* 0x0000000c391a7223 */ /* 0x000fca000000001a */
[----:B------:R-:W-:-:S05]  /*48c0*/  F2FP.SATFINITE.E5M2.F32.PACK_AB_MERGE_C R25, RZ, R26, RZ ;  /* 0x0000001aff19723e */ /* 0x000fca00048060ff */
[----:B------:R0:W-:Y:S01]  /*48d0*/  @!P2 STG.E.U8 desc[UR20][R14.64+0x38], R25 ;  /* 0x000038190e00a986 */ /* 0x0001e2000c101114 */
[----:B------:R-:W-:Y:S05]  /*48e0*/  @P3 BRA `(.L_x_97) ;  /* 0x0000000000043947 */ /* 0x000fea0003800000 */
[----:B------:R0:W5:Y:S02]  /*48f0*/  LDG.E.U8 R24, desc[UR20][R4.64+0x39] ;  /* 0x0000391404187981 */ /* 0x000164000c1e1100 */
.L_x_97:
[----:B------:R-:W-:Y:S05]  /*4900*/  BSYNC B1 ;  /* 0x0000000000017941 */ /* 0x000fea0003800000 */
.L_x_96:
[----:B-----5:R-:W-:Y:S01]  /*4910*/  LOP3.LUT R24, R24, 0xff, RZ, 0xc0, !PT ;  /* 0x000000ff18187812 */ /* 0x020fe200078ec0ff */
[----:B------:R-:W-:Y:S01]  /*4920*/  BSSY B1, `(.L_x_98) ;  /* 0x000000b000017945 */ /* 0x000fe20003800000 */
[----:B------:R-:W-:Y:S02]  /*4930*/  ISETP.LT.OR P0, PT, R6, 0x9, !P0 ;  /* 0x000000090600780c */ /* 0x000fe40004701670 */
[----:B------:R-:W-:Y:S02]  /*4940*/  F2FP.F16.E5M2.UNPACK_B R24, R24 ;  /* 0x00000018ff18723e */ /* 0x000fe400020004ff */
[----:B0-2---:R-:W-:-:S03]  /*4950*/  PRMT R4, RZ, 0x7610, R4 ;  /* 0x00007610ff047816 */ /* 0x005fc60000000004 */
[----:B------:R-:W-:-:S05]  /*4960*/  HADD2.F32 R24, -RZ, R24.H0_H0 ;  /* 0x20000018ff187230 */ /* 0x000fca0000004100 */
[----:B------:R-:W-:-:S04]  /*4970*/  FMUL R5, R24, R13 ;  /* 0x0000000d18057220 */ /* 0x000fc80000400000 */
[----:B------:R-:W-:-:S05]  /*4980*/  FFMA R5, R56, R12, R5 ;  /* 0x0000000c38057223 */ /* 0x000fca0000000005 */
[----:B------:R-:W-:-:S05]  /*4990*/  F2FP.SATFINITE.E5M2.F32.PACK_AB_MERGE_C R5, RZ, R5, RZ ;  /* 0x00000005ff05723e */ /* 0x000fca00048060ff */
[----:B------:R0:W-:Y:S01]  /*49a0*/  @!P3 STG.E.U8 desc[UR20][R14.64+0x39], R5 ;  /* 0x000039050e00b986 */ /* 0x0001e2000c101114 */
[----:B------:R-:W-:Y:S05]  /*49b0*/  @P0 BRA `(.L_x_99) ;  /* 0x0000000000040947 */ /* 0x000fea0003800000 */
[----:B------:R2:W5:Y:S02]  /*49c0*/  LDG.E.U8 R4, desc[UR20][R20.64+0x38] ;  /* 0x0000381414047981 */ /* 0x000564000c1e1100 */
.L_x_99:
[----:B------:R-:W-:Y:S05]  /*49d0*/  BSYNC B1 ;  /* 0x0000000000017941 */ /* 0x000fea0003800000 */
.L_x_98:
[----:B-----5:R-:W-:Y:S01]  /*49e0*/  LOP3.LUT R4, R4, 0xff, RZ, 0xc0, !PT ;  /* 0x000000ff04047812 */ /* 0x020fe200078ec0ff */
[----:B------:R-:W-:Y:S01]  /*49f0*/  BSSY B1, `(.L_x_100) ;  /* 0x000000b000017945 */ /* 0x000fe20003800000 */
[----:B------:R-:W-:Y:S02]  /*4a00*/  ISETP.LT.OR P1, PT, R6, 0x9, !P1 ;  /* 0x000000090600780c */ /* 0x000fe40004f21670 */
[----:B------:R-:W-:-:S05]  /*4a10*/  F2FP.F16.E5M2.UNPACK_B R4, R4 ;  /* 0x00000004ff04723e */ /* 0x000fca00020004ff */
[----:B------:R-:W-:-:S05]  /*4a20*/  HADD2.F32 R4, -RZ, R4.H0_H0 ;  /* 0x20000004ff047230 */ /* 0x000fca0000004100 */
[----:B------:R-:W-:-:S04]  /*4a30*/  FMUL R4, R4, R13 ;  /* 0x0000000d04047220 */ /* 0x000fc80000400000 */
[----:B------:R-:W-:-:S05]  /*4a40*/  FFMA R4, R23, R12, R4 ;  /* 0x0000000c17047223 */ /* 0x000fca0000000004 */
[----:B0-----:R-:W-:Y:S02]  /*4a50*/  F2FP.SATFINITE.E5M2.F32.PACK_AB_MERGE_C R5, RZ, R4, RZ ;  /* 0x00000004ff05723e */ /* 0x001fe400048060ff */
[----:B------:R-:W-:-:S03]  /*4a60*/  PRMT R4, RZ, 0x7610, R4 ;  /* 0x00007610ff047816 */ /* 0x000fc60000000004 */
[----:B------:R0:W-:Y:S01]  /*4a70*/  @!P0 STG.E.U8 desc[UR20][R16.64+0x38], R5 ;  /* 0x0000380510008986 */ /* 0x0001e2000c101114 */
[----:B------:R-:W-:Y:S05]  /*4a80*/  @P1 BRA `(.L_x_101) ;  /* 0x0000000000041947 */ /* 0x000fea0003800000 */
[----:B------:R0:W5:Y:S02]  /*4a90*/  LDG.E.U8 R4, desc[UR20][R20.64+0x39] ;  /* 0x0000391414047981 */ /* 0x000164000c1e1100 */
.L_x_101:
[----:B------:R-:W-:Y:S05]  /*4aa0*/  BSYNC B1 ;  /* 0x0000000000017941 */ /* 0x000fea0003800000 */
.L_x_100:
[----:B------:R-:W-:Y:S05]  /*4ab0*/  @P1 BRA `(.L_x_102) ;  /* 0x0000000800601947 */ /* 0x000fea0003800000 */
[----:B-----5:R-:W-:-:S04]  /*4ac0*/  LOP3.LUT R4, R4, 0xff, RZ, 0xc0, !PT ;  /* 0x000000ff04047812 */ /* 0x020fc800078ec0ff */
[----:B------:R-:W-:-:S05]  /*4ad0*/  F2FP.F16.E5M2.UNPACK_B R4, R4 ;  /* 0x00000004ff04723e */ /* 0x000fca00020004ff */
[----:B------:R-:W-:-:S05]  /*4ae0*/  HADD2.F32 R4, -RZ, R4.H0_H0 ;  /* 0x20000004ff047230 */ /* 0x000fca0000004100 */
[----:B0-----:R-:W-:-:S04]  /*4af0*/  FMUL R5, R4, R13 ;  /* 0x0000000d04057220 */ /* 0x001fc80000400000 */
[----:B------:R-:W-:-:S05]  /*4b00*/  FFMA R5, R22, R12, R5 ;  /* 0x0000000c16057223 */ /* 0x000fca0000000005 */
[----:B------:R-:W-:-:S05]  /*4b10*/  F2FP.SATFINITE.E5M2.F32.PACK_AB_MERGE_C R5, RZ, R5, RZ ;  /* 0x00000005ff05723e */ /* 0x000fca00048060ff */
[----:B------:R0:W-:Y:S01]  /*4b20*/  STG.E.U8 desc[UR20][R16.64+0x39], R5 ;  /* 0x0000390510007986 */ /* 0x0001e2000c101114 */
[----:B------:R-:W-:Y:S05]  /*4b30*/  BRA `(.L_x_102) ;  /* 0x0000000800407947 */ /* 0x000fea0003800000 */
.L_x_37:
[C---:B------:R-:W-:Y:S01]  /*4b40*/  ISETP.GE.AND P3, PT, R24.reuse, 0x1, PT ;  /* 0x000000011800780c */ /* 0x040fe20003f66270 */
[-C--:B------:R-:W-:Y:S01]  /*4b50*/  FMUL R85, R85, R12.reuse ;  /* 0x0000000c55557220 */ /* 0x080fe20000400000 */
[----:B------:R-:W-:Y:S01]  /*4b60*/  ISETP.GE.AND P0, PT, R24, 0x2, PT ;  /* 0x000000021800780c */ /* 0x000fe20003f06270 */
[-C--:B------:R-:W-:Y:S01]  /*4b70*/  FMUL R84, R84, R12.reuse ;  /* 0x0000000c54547220 */ /* 0x080fe20000400000 */
[C---:B------:R-:W-:Y:S01]  /*4b80*/  ISETP.LT.OR P1, PT, R6.reuse, 0x1, !P3 ;  /* 0x000000010600780c */ /* 0x040fe20005f21670 */
[-C--:B------:R-:W-:Y:S01]  /*4b90*/  FMUL R83, R83, R12.reuse ;  /* 0x0000000c53537220 */ /* 0x080fe20000400000 */
[----:B------:R-:W-:Y:S01]  /*4ba0*/  ISETP.LT.OR P2, PT, R6, 0x1, !P0 ;  /* 0x000000010600780c */ /* 0x000fe20004741670 */
[-C--:B------:R-:W-:Y:S01]  /*4bb0*/  FMUL R82, R82, R12.reuse ;  /* 0x0000000c52527220 */ /* 0x080fe20000400000 */
[----:B------:R-:W-:Y:S01]  /*4bc0*/  ISETP.LT.OR P3, PT, R6, 0x9, !P3 ;  /* 0x000000090600780c */ /* 0x000fe20005f61670 */
[-C--:B------:R-:W-:Y:S01]  /*4bd0*/  FMUL R81, R81, R12.reuse ;  /* 0x0000000c51517220 */ /* 0x080fe20000400000 */
[----:B------:R-:W-:Y:S01]  /*4be0*/  F2FP.SATFINITE.E5M2.F32.PACK_AB_MERGE_C R85, RZ, R85, RZ ;  /* 0x00000055ff55723e */ /* 0x000fe200048060ff */
[----:B------:R-:W-:Y:S01]  /*4bf0*/  FMUL R80, R80, R12 ;  /* 0x0000000c50507220 */ /* 0x000fe20000400000 */
[----:B------:R-:W-:Y:S01]  /*4c00*/  F2FP.SATFINITE.E5M2.F32.PACK_AB_MERGE_C R5, RZ, R84, RZ ;  /* 0x00000054ff05723e */ /* 0x000fe200048060ff */
[-C--:B------:R-:W-:Y:S01]  /*4c10*/  FMUL R79, R79, R12.reuse ;  /* 0x0000000c4f4f7220 */ /* 0x080fe20000400000 */
[----:B------:R-:W-:Y:S01]  /*4c20*/  F2FP.SATFINITE.E5M2.F32.PACK_AB_MERGE_C R83, RZ, R83, RZ ;  /* 0x00000053ff53723e */ /* 0x000fe200048060ff */
[-C--:B------:R-:W-:Y:S01]  /*4c30*/  FMUL R78, R78, R12.reuse ;  /* 0x0000000c4e4e7220 */ /* 0x080fe20000400000 */
[----:B------:R-:W-:Y:S01]  /*4c40*/  ISETP.LT.OR P0, PT, R6, 0x9, !P0 ;  /* 0x000000090600780c */ /* 0x000fe20004701670 */
[----:B------:R-:W-:Y:S01]  /*4c50*/  @!P1 STG.E.U8 desc[UR20][R14.64], R85 ;  /* 0x000000550e009986 */ /* 0x000fe2000c101114 */
[C---:B------:R-:W-:Y:S01]  /*4c60*/  ISETP.GE.AND P1, PT, R24.reuse, 0x9, PT ;  /* 0x000000091800780c */ /* 0x040fe20003f26270 */
[-C--:B------:R-:W-:Y:S01]  /*4c70*/  FMUL R77, R77, R12.reuse ;  /* 0x0000000c4d4d7220 */ /* 0x080fe20000400000 */
[----:B------:R-:W-:Y:S01]  /*4c80*/  F2FP.SATFINITE.E5M2.F32.PACK_AB_MERGE_C R81, RZ, R81, RZ ;  /* 0x00000051ff51723e */ /* 0x000fe200048060ff */
[----:B------:R0:W-:Y:S01]  /*4c90*/  @!P2 STG.E.U8 desc[UR20][R14.64+0x1], R5 ;  /* 0x000001050e00a986 */ /* 0x0001e2000c101114 */
[----:B------:R-:W-:Y:S01]  /*4ca0*/  ISETP.GE.AND P2, PT, R24, 0xa, PT ;  /* 0x0000000a1800780c */ /* 0x000fe20003f46270 */
[----:B------:R-:W-:Y:S01]  /*4cb0*/  FMUL R76, R76, R12 ;  /* 0x0000000c4c4c7220 */ /* 0x000fe20000400000 */
[----:B------:R-:W-:Y:S01]  /*4cc0*/  F2FP.SATFINITE.E5M2.F32.PACK_AB_MERGE_C R21, RZ, R80, RZ ;  /* 0x00000050ff15723e */ /* 0x000fe200048060ff */
[----:B------:R-:W-:Y:S01]  /*4cd0*/  @!P3 STG.E.U8 desc[UR20][R16.64], R83 ;  /* 0x000000531000b986 */ /* 0x000fe2000c101114 */
[----:B------:R-:W-:Y:S01]  /*4ce0*/  ISETP.LT.OR P3, PT, R6, 0x1, !P1 ;  /* 0x000000010600780c */ /* 0x000fe20004f61670 */
[-C--:B------:R-:W-:Y:S01]  /*4cf0*/  FMUL R74, R74, R12.reuse ;  /* 0x0000000c4a4a7220 */ /* 0x080fe20000400000 */
[C---:B------:R-:W-:Y:S01]  /*4d00*/  ISETP.LT.OR P5, PT, R6.reuse, 0x1, !P2 ;  /* 0x000000010600780c */ /* 0x040fe200057a1670 */
[-C--:B------:R-:W-:Y:S01]  /*4d10*/  FMUL R75, R75, R12.reuse ;  /* 0x0000000c4b4b7220 */ /* 0x080fe20000400000 */
[----:B------:R-:W-:Y:S01]  /*4d20*/  ISETP.LT.OR P1, PT, R6, 0x9, !P1 ;  /* 0x000000090600780c */ /* 0x000fe20004f21670 */
[-C--:B------:R-:W-:Y:S01]  /*4d30*/  FMUL R73, R73, R12.reuse ;  /* 0x0000000c49497220 */ /* 0x080fe20000400000 */
[----:B------:R-:W-:Y:S01]  /*4d40*/  F2FP.SATFINITE.E5M2.F32.PACK_AB_MERGE_C R79, RZ, R79, RZ ;  /* 0x0000004fff4f723e */ /* 0x000fe200048060ff */
[----:B------:R-:W-:Y:S01]  /*4d50*/  FMUL R72, R72, R12 ;  /* 0x0000000c48487220 */ /* 0x000fe20000400000 */
[----:B0-----:R-:W-:Y:S01]  /*4d60*/  F2FP.SATFINITE.E5M2.F32.PACK_AB_MERGE_C R5, RZ, R82, RZ ;  /* 0x00000052ff05723e */ /* 0x001fe200048060ff */
[-C--:B------:R-:W-:Y:S01]  /*4d70*/  FMUL R70, R70, R12.reuse ;  /* 0x0000000c46467220 */ /* 0x080fe20000400000 */
[----:B------:R-:W-:Y:S01]  /*4d80*/  ISETP.LT.OR P2, PT, R6, 0x9, !P2 ;  /* 0x000000090600780c */ /* 0x000fe20005741670 */
[----:B------:R-:W-:Y:S01]  /*4d90*/  FMUL R71, R71, R12 ;  /* 0x0000000c47477220 */ /* 0x000fe20000400000 */
[----:B------:R-:W-:Y:S01]  /*4da0*/  F2FP.SATFINITE.E5M2.F32.PACK_AB_MERGE_C R25, RZ, R78, RZ ;  /* 0x0000004eff19723e */ /* 0x000fe200048060ff */
[----:B------:R0:W-:Y:S01]  /*4db0*/  @!P0 STG.E.U8 desc[UR20][R16.64+0x1], R5 ;  /* 0x0000010510008986 */ /* 0x0001e2000c101114 */
[C---:B------:R-:W-:Y:S01]  /*4dc0*/  ISETP.GE.AND P0, PT, R24.reuse, 0x11, PT ;  /* 0x000000111800780c */ /* 0x040fe20003f06270 */
[-C--:B------:R-:W-:Y:S01]  /*4dd0*/  FMUL R69, R69, R12.reuse ;  /* 0x0000000c45457220 */ /* 0x080fe20000400000 */
[----:B------:R-:W-:Y:S01]  /*4de0*/  F2FP.SATFINITE.E5M2.F32.PACK_AB_MERGE_C R77, RZ, R77, RZ ;  /* 0x0000004dff4d723e */ /* 0x000fe200048060ff */
[----:B------:R-:W-:Y:S01]  /*4df0*/  @!P3 STG.E.U8 desc[UR20][R14.64+0x8], R81 ;  /* 0x000008510e00b986 */ /* 0x000fe2000c101114 */
[----:B------:R-:W-:Y:S01]  /*4e00*/  ISETP.GE.AND P3, PT, R24, 0x12, PT ;  /* 0x000000121800780c */ /* 0x000fe20003f66270 */
[-C--:B------:R-:W-:Y:S01]  /*4e10*/  FMUL R68, R68, R12.reuse ;  /* 0x0000000c44447220 */ /* 0x080fe20000400000 */
[----:B------:R-:W-:Y:S01]  /*4e20*/  F2FP.SATFINITE.E5M2.F32.PACK_AB_MERGE_C R75, RZ, R75, RZ ;  /* 0x0000004bff4b723e */ /* 0x000fe200048060ff */
[----:B------:R1:W-:Y:S01]  /*4e30*/  @!P5 STG.E.U8 desc[UR20][R14.64+0x9], R21 ;  /* 0x000009150e00d986 */ /* 0x0003e2000c101114 */
[C---:B------:R-:W-:Y:S01]  /*4e40*/  ISETP.LT.OR P5, PT, R6.reuse, 0x1, !P3 ;  /* 0x000000010600780c */ /* 0x040fe20005fa1670 */
[-C--:B------:R-:W-:Y:S01]  /*4e50*/  FMUL R67, R67, R12.reuse ;  /* 0x0000000c43437220 */ /* 0x080fe20000400000 */
[C---:B------:R-:W-:Y:S01]  /*4e60*/  ISETP.LT.OR P3, PT, R6.reuse, 0x9, !P3 ;  /* 0x000000090600780c */ /* 0x040fe20005f61670 */
[----:B------:R-:W-:Y:S01]  /*4e70*/  @!P1 STG.E.U8 desc[UR20][R16.64+0x8], R79 ;  /* 0x0000084f10009986 */ /* 0x000fe2000c101114 */
[----:B------:R-:W-:Y:S01]  /*4e80*/  ISETP.LT.OR P1, PT, R6, 0x1, !P0 ;  /* 0x000000010600780c */ /* 0x000fe20004721670 */
[----:B------:R-:W-:Y:S01]  /*4e90*/  FMUL R66, R66, R12 ;  /* 0x0000000c42427220 */ /* 0x000fe20000400000 */
[----:B0-----:R-:W-:Y:S01]  /*4ea0*/  F2FP.SATFINITE.E5M2.F32.PACK_AB_MERGE_C R5, RZ, R76, RZ ;  /* 0x0000004cff05723e */ /* 0x001fe200048060ff */
[----:B------:R-:W-:Y:S01]  /*4eb0*/  @!P2 STG.E.U8 desc[UR20][R16.64+0x9], R25 ;  /* 0x000009191000a986 */ /* 0x000fe2000c101114 */
[----:B------:R-:W-:Y:S01]  /*4ec0*/  ISETP.GE.AND P2, PT, R24, 0x19, PT ;  /* 0x000000191800780c */ /* 0x000fe20003f46270 */
[-C--:B------:R-:W-:Y:S01]  /*4ed0*/  FMUL R65, R65, R12.reuse ;  /* 0x0000000c41417220 */ /* 0x080fe20000400000 */
[----:B------:R-:W-:Y:S01]  /*4ee0*/  ISETP.LT.OR P0, PT, R6, 0x9, !P0 ;  /* 0x000000090600780c */ /* 0x000fe20004701670 */
[----:B------:R-:W-:Y:S01]  /*4ef0*/  FMUL R64, R64, R12 ;  /* 0x0000000c40407220 */ /* 0x000fe20000400000 */
[----:B------:R-:W-:Y:S01]  /*4f00*/  ISETP.LT.OR P6, PT, R6, 0x1, !P2 ;  /* 0x000000010600780c */ /* 0x000fe200057c1670 */
[----:B------:R0:W-:Y:S01]  /*4f10*/  @!P5 STG.E.U8 desc[UR20][R14.64+0x11], R5 ;  /* 0x000011050e00d986 */ /* 0x0001e2000c101114 */
[----:B-1----:R-:W-:Y:S01]  /*4f20*/  F2FP.SATFINITE.E5M2.F32.PACK_AB_MERGE_C R21, RZ, R74, RZ ;  /* 0x0000004aff15723e */ /* 0x002fe200048060ff */
[-C--:B------:R-:W-:Y:S01]  /*4f30*/  FMUL R62, R62, R12.reuse ;  /* 0x0000000c3e3e7220 */ /* 0x080fe20000400000 */
[----:B------:R-:W-:Y:S01]  /*4f40*/  F2FP.SATFINITE.E5M2.F32.PACK_AB_MERGE_C R73, RZ, R73, RZ ;  /* 0x00000049ff49723e */ /* 0x000fe200048060ff */
[----:B------:R-:W-:Y:S01]  /*4f50*/  @!P1 STG.E.U8 desc[UR20][R14.64+0x10], R77 ;  /* 0x0000104d0e009986 */ /* 0x000fe2000c101114 */
[----:B------:R-:W-:Y:S01]  /*4f60*/  ISETP.GE.AND P1, PT, R24, 0x1a, PT ;  /* 0x0000001a1800780c */ /* 0x000fe20003f26270 */
[-C--:B------:R-:W-:Y:S01]  /*4f70*/  FMUL R63, R63, R12.reuse ;  /* 0x0000000c3f3f7220 */ /* 0x080fe20000400000 */
[C---:B------:R-:W-:Y:S01]  /*4f80*/  ISETP.LT.OR P2, PT, R6.reuse, 0x9, !P2 ;  /* 0x000000090600780c */ /* 0x040fe20005741670 */
[----:B------:R1:W-:Y:S01]  /*4f90*/  @!P3 STG.E.U8 desc[UR20][R16.64+0x11], R21 ;  /* 0x000011151000b986 */ /* 0x0003e2000c101114 */
[C---:B------:R-:W-:Y:S01]  /*4fa0*/  ISETP.LT.OR P5, PT, R6.reuse, 0x1, !P1 ;  /* 0x000000010600780c */ /* 0x040fe20004fa1670 */
[----:B------:R-:W-:Y:S01]  /*4fb0*/  FMUL R61, R61, R12 ;  /* 0x0000000c3d3d7220 */ /* 0x000fe20000400000 */
[----:B------:R-:W-:Y:S01]  /*4fc0*/  ISETP.LT.OR P3, PT, R6, 0x9, !P1 ;  /* 0x000000090600780c */ /* 0x000fe20004f61670 */
[----:B------:R-:W-:Y:S01]  /*4fd0*/  @!P0 STG.E.U8 desc[UR20][R16.64+0x10], R75 ;  /* 0x0000104b10008986 */ /* 0x000fe2000c101114 */
[----:B0-----:R-:W-:Y:S01]  /*4fe0*/  F2FP.SATFINITE.E5M2.F32.PACK_AB_MERGE_C R5, RZ, R72, RZ ;  /* 0x00000048ff05723e */ /* 0x001fe200048060ff */
[-C--:B------:R-:W-:Y:S01]  /*4ff0*/  FMUL R60, R60, R12.reuse ;  /* 0x0000000c3c3c7220 */ /* 0x080fe20000400000 */
[C---:B------:R-:W-:Y:S01]  /*5000*/  ISETP.GE.AND P0, PT, R24.reuse, 0x21, PT ;  /* 0x000000211800780c */ /* 0x040fe20003f06270 */
[----:B------:R-:W-:Y:S01]  /*5010*/  @!P6 STG.E.U8 desc[UR20][R14.64+0x18], R73 ;  /* 0x000018490e00e986 */ /* 0x000fe2000c101114 */
[----:B------:R-:W-:Y:S01]  /*5020*/  ISETP.GE.AND P1, PT, R24, 0x22, PT ;  /* 0x000000221800780c */ /* 0x000fe20003f26270 */
[-C--:B------:R-:W-:Y:S01]  /*5030*/  FMUL R59, R59, R12.reuse ;  /* 0x0000000c3b3b7220 */ /* 0x080fe20000400000 */
[----:B------:R-:W-:Y:S01]  /*5040*/  ISETP.LT.OR P6, PT, R6, 0x1, !P0 ;  /* 0x000000010600780c */ /* 0x000fe200047c1670 */
[----:B------:R-:W-:Y:S01]  /*5050*/  FMUL R58, R58, R12 ;  /* 0x0000000c3a3a7220 */ /* 0x000fe20000400000 */
[----:B-1----:R-:W-:Y:S01]  /*5060*/  F2FP.SATFINITE.E5M2.F32.PACK_AB_MERGE_C R21, RZ, R70, RZ ;  /* 0x00000046ff15723e */ /* 0x002fe200048060ff */
[----:B------:R0:W-:Y:S01]  /*5070*/  @!P5 STG.E.U8 desc[UR20][R14.64+0x19], R5 ;  /* 0x000019050e00d986 */ /* 0x0001e2000c101114 */
[----:B------:R-:W-:Y:S01]  /*5080*/  ISETP.LT.OR P5, PT, R6, 0x1, !P1 ;  /* 0x000000010600780c */ /* 0x000fe20004fa1670 */
[-C--:B------:R-:W-:Y:S01]  /*5090*/  FMUL R57, R57, R12.reuse ;  /* 0x0000000c39397220 */ /* 0x080fe20000400000 */
[----:B------:R-:W-:Y:S01]  /*50a0*/  F2FP.SATFINITE.E5M2.F32.PACK_AB_MERGE_C R71, RZ, R71, RZ ;  /* 0x00000047ff47723e */ /* 0x000fe200048060ff */
[----:B------:R1:W-:Y:S01]  /*50b0*/  @!P3 STG.E.U8 desc[UR20][R16.64+0x19], R21 ;  /* 0x000019151000b986 */ /* 0x0003e2000c101114 */
[----:B------:R-:W-:Y:S01]  /*50c0*/  F2FP.SATFINITE.E5M2.F32.PACK_AB_MERGE_C R69, RZ, R69, RZ ;  /* 0x00000045ff45723e */ /* 0x000fe200048060ff */
[----:B------:R-:W-:Y:S01]  /*50d0*/  FMUL R56, R56, R12 ;  /* 0x0000000c38387220 */ /* 0x000fe20000400000 */
[----:B------:R-:W-:Y:S01]  /*50e0*/  F2FP.SATFINITE.E5M2.F32.PACK_AB_MERGE_C R25, RZ, R68, RZ ;  /* 0x00000044ff19723e */ /* 0x000fe200048060ff */
[----:B------:R-:W-:Y:S01]  /*50f0*/  @!P2 STG.E.U8 desc[UR20][R16.64+0x18], R71 ;  /* 0x000018471000a986 */ /* 0x000fe2000c101114 */
[----:B------:R-:W-:Y:S01]  /*5100*/  ISETP.LT.OR P3, PT, R6, 0x9, !P1 ;  /* 0x000000090600780c */ /* 0x000fe20004f61670 */
[-C--:B------:R-:W-:Y:S01]  /*5110*/  FMUL R23, R23, R12.reuse ;  /* 0x0000000c17177220 */ /* 0x080fe20000400000 */
[----:B------:R-:W-:Y:S01]  /*5120*/  ISETP.GE.AND P2, PT, R24, 0x29, PT ;  /* 0x000000291800780c */ /* 0x000fe20003f46270 */
[----:B------:R-:W-:Y:S01]  /*5130*/  @!P6 STG.E.U8 desc[UR20][R14.64+0x20], R69 ;  /* 0x000020450e00e986 */ /* 0x000fe2000c101114 */
[----:B------:R-:W-:Y:S01]  /*5140*/  ISETP.LT.OR P0, PT, R6, 0x9, !P0 ;  /* 0x000000090600780c */ /* 0x000fe20004701670 */
[----:B------:R-:W-:Y:S01]  /*5150*/  FMUL R22, R22, R12 ;  /* 0x0000000c16167220 */ /* 0x000fe20000400000 */
[----:B------:R-:W-:Y:S01]  /*5160*/  ISETP.GE.AND P1, PT, R24, 0x2a, PT ;  /* 0x0000002a1800780c */ /* 0x000fe20003f26270 */
[----:B------:R-:W-:Y:S01]  /*5170*/  @!P5 STG.E.U8 desc[UR20][R14.64+0x21], R25 ;  /* 0x000021190e00d986 */ /* 0x000fe2000c101114 */
[----:B------:R-:W-:-:S02]  /*5180*/  ISETP.LT.OR P6, PT, R6, 0x1, !P2 ;  /* 0x000000010600780c */ /* 0x000fc400057c1670 */
[C---:B------:R-:W-:Y:S02]  /*5190*/  ISETP.LT.OR P5, PT, R6.reuse, 0x1, !P1 ;  /* 0x000000010600780c */ /* 0x040fe40004fa1670 */
[----:B------:R-:W-:Y:S02]  /*51a0*/  F2FP.SATFINITE.E5M2.F32.PACK_AB_MERGE_C R67, RZ, R67, RZ ;  /* 0x00000043ff43723e */ /* 0x000fe400048060ff */
[----:B0-----:R-:W-:Y:S02]  /*51b0*/  F2FP.SATFINITE.E5M2.F32.PACK_AB_MERGE_C R5, RZ, R66, RZ ;  /* 0x00000042ff05723e */ /* 0x001fe400048060ff */
[----:B------:R-:W-:Y:S01]  /*51c0*/  F2FP.SATFINITE.E5M2.F32.PACK_AB_MERGE_C R65, RZ, R65, RZ ;  /* 0x00000041ff41723e */ /* 0x000fe200048060ff */
[----:B------:R-:W-:Y:S01]  /*51d0*/  @!P0 STG.E.U8 desc[UR20][R16.64+0x20], R67 ;  /* 0x0000204310008986 */ /* 0x000fe2000c101114 */
[----:B-1----:R-:W-:Y:S02]  /*51e0*/  F2FP.SATFINITE.E5M2.F32.PACK_AB_MERGE_C R21, RZ, R64, RZ ;  /* 0x00000040ff15723e */ /* 0x002fe400048060ff */
[C---:B------:R-:W-:Y:S01]  /*51f0*/  ISETP.LT.OR P1, PT, R6.reuse, 0x9, !P1 ;  /* 0x000000090600780c */ /* 0x040fe20004f21670 */
[----:B------:R0:W-:Y:S01]  /*5200*/  @!P3 STG.E.U8 desc[UR20][R16.64+0x21], R5 ;  /* 0x000021051000b986 */ /* 0x0001e2000c101114 */
[----:B------:R-:W-:-:S02]  /*5210*/  ISETP.LT.OR P2, PT, R6, 0x9, !P2 ;  /* 0x000000090600780c */ /* 0x000fc40005741670 */
[C---:B------:R-:W-:Y:S01]  /*5220*/  ISETP.GE.AND P3, PT, R24.reuse, 0x31, PT ;  /* 0x000000311800780c */ /* 0x040fe20003f66270 */
[----:B------:R-:W-:Y:S01]  /*5230*/  @!P6 STG.E.U8 desc[UR20][R14.64+0x28], R65 ;  /* 0x000028410e00e986 */ /* 0x000fe2000c101114 */
[----:B------:R-:W-:Y:S02]  /*5240*/  ISETP.GE.AND P0, PT, R24, 0x32, PT ;  /* 0x000000321800780c */ /* 0x000fe40003f06270 */
[----:B------:R-:W-:Y:S01]  /*5250*/  F2FP.SATFINITE.E5M2.F32.PACK_AB_MERGE_C R63, RZ, R63, RZ ;  /* 0x0000003fff3f723e */ /* 0x000fe200048060ff */
[----:B------:R1:W-:Y:S01]  /*5260*/  @!P5 STG.E.U8 desc[UR20][R14.64+0x29], R21 ;  /* 0x000029150e00d986 */ /* 0x0003e2000c101114 */
[C---:B------:R-:W-:Y:S02]  /*5270*/  ISETP.LT.OR P5, PT, R6.reuse, 0x1, !P3 ;  /* 0x000000010600780c */ /* 0x040fe40005fa1670 */
[----:B------:R-:W-:Y:S02]  /*5280*/  ISETP.LT.OR P6, PT, R6, 0x1, !P0 ;  /* 0x000000010600780c */ /* 0x000fe400047c1670 */
[----:B0-----:R-:W-:Y:S01]  /*5290*/  F2FP.SATFINITE.E5M2.F32.PACK_AB_MERGE_C R5, RZ, R62, RZ ;  /* 0x0000003eff05723e */ /* 0x001fe200048060ff */
[----:B------:R-:W-:Y:S01]  /*52a0*/  @!P2 STG.E.U8 desc[UR20][R16.64+0x28], R63 ;  /* 0x0000283f1000a986 */ /* 0x000fe2000c101114 */
[----:B------:R-:W-:-:S02]  /*52b0*/  F2FP.SATFINITE.E5M2.F32.PACK_AB_MERGE_C R61, RZ, R61, RZ ;  /* 0x0000003dff3d723e */ /* 0x000fc400048060ff */
[----:B------:R-:W-:Y:S01]  /*52c0*/  ISETP.GE.AND P2, PT, R24, 0x3a, PT ;  /* 0x0000003a1800780c */ /* 0x000fe20003f46270 */
[----:B------:R0:W-:Y:S01]  /*52d0*/  @!P1 STG.E.U8 desc[UR20][R16.64+0x29], R5 ;  /* 0x0000290510009986 */ /* 0x0001e2000c101114 */
[----:B------:R-:W-:Y:S02]  /*52e0*/  ISETP.LT.OR P1, PT, R6, 0x9, !P3 ;  /* 0x000000090600780c */ /* 0x000fe40005f21670 */
[----:B-1----:R-:W-:Y:S01]  /*52f0*/  F2FP.SATFINITE.E5M2.F32.PACK_AB_MERGE_C R21, RZ, R60, RZ ;  /* 0x0000003cff15723e */ /* 0x002fe200048060ff */
[----:B------:R-:W-:Y:S01]  /*5300*/  @!P5 STG.E.U8 desc[UR20][R14.64+0x30], R61 ;  /* 0x0000303d0e00d986 */ /* 0x000fe2000c101114 */
[----:B------:R-:W-:Y:S02]  /*5310*/  ISETP.GE.AND P3, PT, R24, 0x39, PT ;  /* 0x000000391800780c */ /* 0x000fe40003f66270 */
[C---:B------:R-:W-:Y:S01]  /*5320*/  ISETP.LT.OR P0, PT, R6.reuse, 0x9, !P0 ;  /* 0x000000090600780c */ /* 0x040fe20004701670 */
[----:B------:R1:W-:Y:S01]  /*5330*/  @!P6 STG.E.U8 desc[UR20][R14.64+0x31], R21 ;  /* 0x000031150e00e986 */ /* 0x0003e2000c101114 */
[----:B------:R-:W-:-:S02]  /*5340*/  ISETP.LT.OR P5, PT, R6, 0x1, !P3 ;  /* 0x000000010600780c */ /* 0x000fc40005fa1670 */
[C---:B------:R-:W-:Y:S02]  /*5350*/  ISETP.LT.OR P6, PT, R6.reuse, 0x1, !P2 ;  /* 0x000000010600780c */ /* 0x040fe400057c1670 */
[C---:B------:R-:W-:Y:S02]  /*5360*/  ISETP.LT.OR P3, PT, R6.reuse, 0x9, !P3 ;  /* 0x000000090600780c */ /* 0x040fe40005f61670 */
[----:B------:R-:W-:Y:S02]  /*5370*/  ISETP.LT.OR P2, PT, R6, 0x9, !P2 ;  /* 0x000000090600780c */ /* 0x000fe40005741670 */
[----:B------:R-:W-:Y:S02]  /*5380*/  F2FP.SATFINITE.E5M2.F32.PACK_AB_MERGE_C R59, RZ, R59, RZ ;  /* 0x0000003bff3b723e */ /* 0x000fe400048060ff */
[----:B0-----:R-:W-:Y:S02]  /*5390*/  F2FP.SATFINITE.E5M2.F32.PACK_AB_MERGE_C R5, RZ, R58, RZ ;  /* 0x0000003aff05723e */ /* 0x001fe400048060ff */
[----:B------:R-:W-:Y:S01]  /*53a0*/  F2FP.SATFINITE.E5M2.F32.PACK_AB_MERGE_C R57, RZ, R57, RZ ;  /* 0x00000039ff39723e */ /* 0x000fe200048060ff */
[----:B------:R0:W-:Y:S01]  /*53b0*/  @!P1 STG.E.U8 desc[UR20][R16.64+0x30], R59 ;  /* 0x0000303b10009986 */ /* 0x0001e2000c101114 */
[----:B-1----:R-:W-:-:S02]  /*53c0*/  F2FP.SATFINITE.E5M2.F32.PACK_AB_MERGE_C R21, RZ, R56, RZ ;  /* 0x00000038ff15723e */ /* 0x002fc400048060ff */
[----:B------:R-:W-:Y:S01]  /*53d0*/  F2FP.SATFINITE.E5M2.F32.PACK_AB_MERGE_C R23, RZ, R23, RZ ;  /* 0x00000017ff17723e */ /* 0x000fe200048060ff */
[----:B------:R0:W-:Y:S01]  /*53e0*/  @!P0 STG.E.U8 desc[UR20][R16.64+0x31], R5 ;  /* 0x0000310510008986 */ /* 0x0001e2000c101114 */
[----:B------:R-:W-:-:S03]  /*53f0*/  F2FP.SATFINITE.E5M2.F32.PACK_AB_MERGE_C R25, RZ, R22, RZ ;  /* 0x00000016ff19723e */ /* 0x000fc600048060ff */
[----:B------:R0:W-:Y:S04]  /*5400*/  @!P5 STG.E.U8 desc[UR20][R14.64+0x38], R57 ;  /* 0x000038390e00d986 */ /* 0x0001e8000c101114 */
[----:B------:R0:W-:Y:S04]  /*5410*/  @!P6 STG.E.U8 desc[UR20][R14.64+0x39], R21 ;  /* 0x000039150e00e986 */ /* 0x0001e8000c101114 */
[----:B------:R0:W-:Y:S04]  /*5420*/  @!P3 STG.E.U8 desc[UR20][R16.64+0x38], R23 ;  /* 0x000038171000b986 */ /* 0x0001e8000c101114 */
[----:B------:R0:W-:Y:S02]  /*5430*/  @!P2 STG.E.U8 desc[UR20][R16.64+0x39], R25 ;  /* 0x000039191000a986 */ /* 0x0001e4000c101114 */
.L_x_102:
[----:B------:R-:W-:Y:S05]  /*5440*/  BSYNC B0 ;  /* 0x0000000000007941 */ /* 0x000fea0003800000 */
.L_x_36:
[C---:B------:R-:W-:Y:S01]  /*5450*/  LEA R2, P0, R8.reuse, R2, 0x1 ;  /* 0x0000000208027211 */ /* 0x040fe200078008ff */
[----:B------:R-:W-:Y:S01]  /*5460*/  ULDC.64 UR6, c[0x0][0x650] ;  /* 0x0001940000067ab9 */ /* 0x000fe20000000a00 */
[----:B-----5:R-:W-:Y:S01]  /*5470*/  IMAD.U32 R4, RZ, RZ, UR16 ;  /* 0x00000010ff047e24 */ /* 0x020fe2000f8e00ff */
[----:B0-----:R-:W-:Y:S01]  /*5480*/  PRMT R14, RZ, 0x7610, R14 ;  /* 0x00007610ff0e7816 */ /* 0x001fe2000000000e */
[----:B------:R-:W-:Y:S01]  /*5490*/  IMAD.MOV.U32 R6, RZ, RZ, -0x1 ;  /* 0xffffffffff067424 */ /* 0x000fe200078e00ff */
[----:B------:R-:W-:Y:S01]  /*54a0*/  LEA.HI.X R3, R8, R3, R0, 0x1, P0 ;  /* 0x0000000308037211 */ /* 0x000fe200000f0c00 */
[----:B------:R0:W-:Y:S01]  /*54b0*/  SYNCS.ARRIVE.TRANS64.A1T0 RZ, [R4+UR24], RZ ;  /* 0x000000ff04ff79a7 */ /* 0x0001e20008100018 */
[----:B------:R-:W-:Y:S01]  /*54c0*/  ISETP.GE.U32.AND P0, PT, R2, UR6, PT ;  /* 0x0000000602007c0c */ /* 0x000fe2000bf06070 */
[----:B------:R-:W-:-:S03]  /*54d0*/  IMAD.MOV.U32 R5, RZ, RZ, -0x1 ;  /* 0xffffffffff057424 */ /* 0x000fc600078e00ff */
[----:B------:R-:W-:Y:S01]  /*54e0*/  ISETP.GE.U32.AND.EX P0, PT, R3, UR7, PT, P0 ;  /* 0x0000000703007c0c */ /* 0x000fe2000bf06100 */
[----:B0-----:R-:W-:-:S12]  /*54f0*/  IMAD.MOV.U32 R4, RZ, RZ, -0x1 ;  /* 0xffffffffff047424 */ /* 0x001fd800078e00ff */
[----:B------:R-:W-:Y:S05]  /*5500*/  @P0 BRA `(.L_x_103) ;  /* 0x0000000400600947 */ /* 0x000fea0003800000 */
[----:B------:R-:W0:Y:S01]  /*5510*/  S2R R26, SR_CTAID.X ;  /* 0x00000000001a7919 */ /* 0x000e220000002500 */
[----:B--234-:R-:W2:Y:S01]  /*5520*/  LDC.64 R20, c[0x0][0x628] ;  /* 0x00018a00ff147b82 */ /* 0x01cea20000000a00 */
[----:B------:R-:W-:Y:S01]  /*5530*/  ULDC UR6, c[0x0][0x150] ;  /* 0x0000540000067ab9 */ /* 0x000fe20000000800 */
[----:B-1----:R-:W-:Y:S01]  /*5540*/  IMAD.MOV.U32 R16, RZ, RZ, R2 ;  /* 0x000000ffff107224 */ /* 0x002fe200078e0002 */
[----:B------:R-:W1:Y:S01]  /*5550*/  S2R R28, SR_CTAID.Y ;  /* 0x00000000001c7919 */ /* 0x000e620000002600 */
[----:B------:R-:W-:-:S04]  /*5560*/  IMAD.MOV.U32 R17, RZ, RZ, R3 ;  /* 0x000000ffff117224 */ /* 0x000fc800078e0003 */
[----:B------:R-:W3:Y:S08]  /*5570*/  LDC R29, c[0x0][0x144] ;  /* 0x00005100ff1d7b82 */ /* 0x000ef00000000800 */
[----:B------:R-:W4:Y:S08]  /*5580*/  LDC R6, c[0x0][0x630] ;  /* 0x00018c00ff067b82 */ /* 0x000f300000000800 */
[----:B------:R-:W1:Y:S01]  /*5590*/  LDC.64 R24, c[0x0][0x620] ;  /* 0x00018800ff187b82 */ /* 0x000e620000000a00 */
[----:B--2---:R-:W-:-:S04]  /*55a0*/  ISETP.NE.U32.AND P0, PT, R20, RZ, PT ;  /* 0x000000ff1400720c */ /* 0x004fc80003f05070 */
[----:B------:R-:W-:Y:S02]  /*55b0*/  ISETP.NE.AND.EX P0, PT, R21, RZ, PT, P0 ;  /* 0x000000ff1500720c */ /* 0x000fe40003f05300 */
[----:B0-----:R-:W-:-:S05]  /*55c0*/  I2FP.F32.U32 R4, R26 ;  /* 0x0000001a00047245 */ /* 0x001fca0000201000 */
[----:B------:R-:W-:-:S04]  /*55d0*/  FMUL R4, R4, UR6 ;  /* 0x0000000604047c20 */ /* 0x000fc80008400000 */
[----:B------:R0:W2:Y:S02]  /*55e0*/  F2I.U32.TRUNC.NTZ R27, R4 ;  /* 0x00000004001b7305 */ /* 0x0000a4000020f000 */
[----:B---34-:R-:W-:Y:S05]  /*55f0*/  @!P0 BRA `(.L_x_104) ;  /* 0x0000000000288947 */ /* 0x018fea0003800000 */
[----:B------:R-:W3:Y:S02]  /*5600*/  LDC R5, c[0x0][0x634] ;  /* 0x00018d00ff057b82 */ /* 0x000ee40000000800 */
[----:B---3--:R-:W-:-:S05]  /*5610*/  IADD3 R17, P0, R2, R5, RZ ;  /* 0x0000000502117210 */ /* 0x008fca0007f1e0ff */
[----:B------:R-:W-:-:S04]  /*5620*/  IMAD.X R23, RZ, RZ, R3, P0 ;  /* 0x000000ffff177224 */ /* 0x000fc800000e0603 */
[----:B0-----:R-:W-:-:S04]  /*5630*/  IMAD.WIDE.U32 R4, R23, R20, RZ ;  /* 0x0000001417047225 */ /* 0x001fc800078e00ff */
[----:B------:R-:W-:-:S04]  /*5640*/  IMAD.WIDE.U32 R14, P0, R17, R21, R4 ;  /* 0x00000015110e7225 */ /* 0x000fc80007800004 */
[----:B------:R-:W-:-:S04]  /*5650*/  IMAD.WIDE.U32 R4, R17, R20, RZ ;  /* 0x0000001411047225 */ /* 0x000fc800078e00ff */
[----:B------:R-:W-:Y:S01]  /*5660*/  IMAD.X R17, RZ, RZ, RZ, P0 ;  /* 0x000000ffff117224 */ /* 0x000fe200000e06ff */
[----:B------:R-:W-:Y:S01]  /*5670*/  IADD3 RZ, P0, R5, R14, RZ ;  /* 0x0000000e05ff7210 */ /* 0x000fe20007f1e0ff */
[----:B------:R-:W-:-:S04]  /*5680*/  IMAD.MOV.U32 R16, RZ, RZ, R15 ;  /* 0x000000ffff107224 */ /* 0x000fc800078e000f */
[----:B------:R-:W-:-:S08]  /*5690*/  IMAD.WIDE.U32.X R16, R23, R21, R16, P0 ;  /* 0x0000001517107225 */ /* 0x000fd000000e0410 */
.L_x_104:
[-CC-:B------:R-:W-:Y:S01]  /*56a0*/  SHF.R.U64 R22, R16, R6.reuse, R17.reuse ;  /* 0x0000000610167219 */ /* 0x180fe20000001211 */
[----:B------:R-:W3:Y:S01]  /*56b0*/  LDC.64 R32, c[0x0][0x640] ;  /* 0x00019000ff207b82 */ /* 0x000ee20000000a00 */
[----:B0-----:R-:W-:Y:S01]  /*56c0*/  SHF.R.U32.HI R4, RZ, R6, R17 ;  /* 0x00000006ff047219 */ /* 0x001fe20000011611 */
[----:B--2---:R-:W-:Y:S01]  /*56d0*/  IMAD.MOV R27, RZ, RZ, -R27 ;  /* 0x000000ffff1b7224 */ /* 0x004fe200078e0a1b */
[----:B------:R-:W-:Y:S01]  /*56e0*/  IADD3 R15, P0, RZ, -R22, RZ ;  /* 0x80000016ff0f7210 */ /* 0x000fe20007f1e0ff */
[----:B------:R-:W-:Y:S01]  /*56f0*/  ULDC UR6, c[0x0][0x154] ;  /* 0x0000550000067ab9 */ /* 0x000fe20000000800 */
[----:B------:R-:W-:Y:S02]  /*5700*/  IMAD.MOV.U32 R17, RZ, RZ, 0x1 ;  /* 0x00000001ff117424 */ /* 0x000fe400078e00ff */
[----:B------:R-:W-:Y:S01]  /*5710*/  IMAD R27, R29, R27, R26 ;  /* 0x0000001b1d1b7224 */ /* 0x000fe200078e021a */
[----:B------:R-:W0:Y:S01]  /*5720*/  LDC R14, c[0x0][0x618] ;  /* 0x00018600ff0e7b82 */ /* 0x000e220000000800 */
[----:B------:R-:W-:-:S04]  /*5730*/  IMAD.X R5, RZ, RZ, ~R4, P0 ;  /* 0x000000ffff057224 */ /* 0x000fc800000e0e04 */
[-C--:B-1----:R-:W-:Y:S02]  /*5740*/  IMAD R6, R5, R24.reuse, RZ ;  /* 0x0000001805067224 */ /* 0x082fe400078e02ff */
[C---:B------:R-:W-:Y:S01]  /*5750*/  IMAD.WIDE.U32 R4, R15.reuse, R24, R2 ;  /* 0x000000180f047225 */ /* 0x040fe200078e0002 */
[----:B------:R-:W1:Y:S03]  /*5760*/  LDC R16, c[0x0][0x608] ;  /* 0x00018200ff107b82 */ /* 0x000e660000000800 */
[----:B------:R-:W-:Y:S01]  /*5770*/  IMAD R15, R15, R25, R6 ;  /* 0x000000190f0f7224 */ /* 0x000fe200078e0206 */
[----:B------:R-:W-:-:S03]  /*5780*/  I2FP.F32.U32 R6, R28 ;  /* 0x0000001c00067245 */ /* 0x000fc60000201000 */
[----:B------:R-:W-:Y:S01]  /*5790*/  IMAD.IADD R5, R5, 0x1, R15 ;  /* 0x0000000105057824 */ /* 0x000fe200078e020f */
[----:B------:R-:W2:Y:S01]  /*57a0*/  LDC R30, c[0x0][0x658] ;  /* 0x00019600ff1e7b82 */ /* 0x000ea20000000800 */
[----:B---3--:R-:W-:Y:S01]  /*57b0*/  ISETP.NE.U32.AND P0, PT, R32, RZ, PT ;  /* 0x000000ff2000720c */ /* 0x008fe20003f05070 */
[----:B------:R-:W-:-:S03]  /*57c0*/  IMAD.MOV.U32 R15, RZ, RZ, -0x1 ;  /* 0xffffffffff0f7424 */ /* 0x000fc600078e00ff */
[----:B------:R-:W-:-:S03]  /*57d0*/  ISETP.NE.AND.EX P0, PT, R33, RZ, PT, P0 ;  /* 0x000000ff2100720c */ /* 0x000fc60003f05300 */
[----:B------:R-:W3:Y:S01]  /*57e0*/  LDC R25, c[0x0][0x148] ;  /* 0x00005200ff197b82 */ /* 0x000ee20000000800 */
[-CC-:B0-----:R-:W-:Y:S02]  /*57f0*/  SHF.R.U64 R20, R4, R14.reuse, R5.reuse ;  /* 0x0000000e04147219 */ /* 0x181fe40000001205 */
[----:B------:R-:W-:Y:S01]  /*5800*/  SHF.R.U32.HI R5, RZ, R14, R5 ;  /* 0x0000000eff057219 */ /* 0x000fe20000011605 */
[----:B------:R-:W-:-:S04]  /*5810*/  FMUL R14, R6, UR6 ;  /* 0x00000006060e7c20 */ /* 0x000fc80008400000 */
[----:B------:R-:W0:Y:S01]  /*5820*/  LDC R26, c[0x0][0x600] ;  /* 0x00018000ff1a7b82 */ /* 0x000e220000000800 */
[----:B------:R4:W0:Y:S01]  /*5830*/  F2I.U32.TRUNC.NTZ R23, R14 ;  /* 0x0000000e00177305 */ /* 0x000822000020f000 */
[-CC-:B-1----:R-:W-:Y:S02]  /*5840*/  SHF.R.U64 R6, R20, R16.reuse, R5.reuse ;  /* 0x0000001014067219 */ /* 0x182fe40000001205 */
[----:B------:R-:W-:-:S04]  /*5850*/  SHF.R.U32.HI R5, RZ, R16, R5 ;  /* 0x00000010ff057219 */ /* 0x000fc80000011605 */
[----:B------:R-:W1:Y:S01]  /*5860*/  LDC R31, c[0x0][0x648] ;  /* 0x00019200ff1f7b82 */ /* 0x000e620000000800 */
[-CC-:B--2---:R-:W-:Y:S02]  /*5870*/  SHF.R.U64 R24, R6, R30.reuse, R5.reuse ;  /* 0x0000001e06187219 */ /* 0x184fe40000001205 */
[-C--:B------:R-:W-:Y:S02]  /*5880*/  SHF.L.U32 R15, R15, R30.reuse, RZ ;  /* 0x0000001e0f0f7219 */ /* 0x080fe400000006ff */
[-C--:B------:R-:W-:Y:S01]  /*5890*/  SHF.R.U32.HI R5, RZ, R30.reuse, R5 ;  /* 0x0000001eff057219 */ /* 0x080fe20000011605 */
[----:B------:R-:W-:Y:S01]  /*58a0*/  IMAD.MOV.U32 R4, RZ, RZ, R24 ;  /* 0x000000ffff047224 */ /* 0x000fe200078e0018 */
[----:B------:R-:W-:Y:S01]  /*58b0*/  SHF.L.U32 R30, R17, R30, RZ ;  /* 0x0000001e111e7219 */ /* 0x000fe200000006ff */
[----:B------:R-:W2:Y:S01]  /*58c0*/  LDC R34, c[0x0][0x638] ;  /* 0x00018e00ff227b82 */ /* 0x000ea20000000800 */
[----:B------:R-:W-:-:S07]  /*58d0*/  LOP3.LUT R29, RZ, R15, RZ, 0x33, !PT ;  /* 0x0000000fff1d7212 */ /* 0x000fce00078e33ff */
[----:B------:R-:W0:Y:S01]  /*58e0*/  LDC R35, c[0x0][0x610] ;  /* 0x00018400ff237b82 */ /* 0x000e220000000800 */
        /* <DEDUP_REMOVED lines=11> */
.L_x_105:
[----:B-1----:R-:W-:Y:S01]  /*59a0*/  SHF.R.U64 R4, R4, R31, R5 ;  /* 0x0000001f04047219 */ /* 0x002fe20000001205 */
[----:B0-----:R-:W-:Y:S01]  /*59b0*/  VIADD R17, R26, 0xffffffff ;  /* 0xffffffff1a117836 */ /* 0x001fe20000000000 */
[----:B------:R-:W-:Y:S01]  /*59c0*/  LOP3.LUT R15, R6, R29, RZ, 0xc0, !PT ;  /* 0x0000001d060f7212 */ /* 0x000fe200078ec0ff */
[----:B------:R-:W-:Y:S02]  /*59d0*/  IMAD.MOV R23, RZ, RZ, -R23 ;  /* 0x000000ffff177224 */ /* 0x000fe400078e0a17 */
[----:B------:R-:W-:Y:S02]  /*59e0*/  IMAD.MOV R5, RZ, RZ, -R4 ;  /* 0x000000ffff057224 */ /* 0x000fe400078e0a04 */
[----:B------:R-:W-:Y:S01]  /*59f0*/  IMAD R6, R30, R4, R15 ;  /* 0x000000041e067224 */ /* 0x000fe200078e020f */
[----:B------:R-:W-:Y:S01]  /*5a00*/  LOP3.LUT R15, R20, R17, RZ, 0xc0, !PT ;  /* 0x00000011140f7212 */ /* 0x000fe200078ec0ff */
[----:B---3--:R-:W-:Y:S02]  /*5a10*/  @P4 IMAD R27, R25, R23, R28 ;  /* 0x00000017191b4224 */ /* 0x008fe400078e021c */
[----:B--2---:R-:W-:-:S02]  /*5a20*/  IMAD R4, R5, R34, R24 ;  /* 0x0000002205047224 */ /* 0x004fc400078e0218 */
[----:B------:R-:W-:Y:S02]  /*5a30*/  IMAD R6, R6, R35, R27 ;  /* 0x0000002306067224 */ /* 0x000fe400078e021b */
[----:B------:R-:W-:Y:S02]  /*5a40*/  IMAD R5, R4, R26, R15 ;  /* 0x0000001a04057224 */ /* 0x000fe400078e020f */
[----:B------:R-:W-:-:S03]  /*5a50*/  IMAD.MOV.U32 R14, RZ, RZ, 0x1 ;  /* 0x00000001ff0e7424 */ /* 0x000fc600078e00ff */
[----:B------:R-:W-:Y:S02]  /*5a60*/  SEL R4, R5, R6, !P4 ;  /* 0x0000000605047207 */ /* 0x000fe40006000000 */
[----:B------:R-:W-:Y:S01]  /*5a70*/  SEL R6, R6, R5, !P4 ;  /* 0x0000000506067207 */ /* 0x000fe20006000000 */
[----:B------:R-:W-:-:S07]  /*5a80*/  IMAD.MOV.U32 R5, RZ, RZ, R22 ;  /* 0x000000ffff057224 */ /* 0x000fce00078e0016 */
.L_x_103:
[----:B------:R-:W-:Y:S02]  /*5a90*/  LOP3.LUT P0, RZ, R14, 0xff, RZ, 0xc0, !PT ;  /* 0x000000ff0eff7812 */ /* 0x000fe4000780c0ff */
[----:B------:R-:W-:-:S11]  /*5aa0*/  LOP3.LUT R87, R87, 0x1, RZ, 0x3c, !PT ;  /* 0x0000000157577812 */ /* 0x000fd600078e3cff */
[----:B------:R-:W-:Y:S05]  /*5ab0*/  @P0 BRA `(.L_x_106) ;  /* 0xffffffc000140947 */ /* 0x000fea000383ffff */
[----:B------:R-:W-:Y:S05]  /*5ac0*/  EXIT ;  /* 0x000000000000794d */ /* 0x000fea0003800000 */
.L_x_14:
[----:B------:R-:W-:-:S08]  /*5ad0*/  ISETP.NE.AND P0, PT, R20, RZ, PT ;  /* 0x000000ff1400720c */ /* 0x000fd00003f05270 */
[----:B-----5:R-:W0:-:S00]  /*5ae0*/  USETMAXREG.DEALLOC.CTAPOOL 0x28 ;  /* 0x00000028000079c8 */ /* 0x020e0000080e0500 */
[----:B------:R-:W-:Y:S05]  /*5af0*/  @P0 EXIT ;  /* 0x000000000000094d */ /* 0x000fea0003800000 */
[----:B0-----:R-:W-:Y:S01]  /*5b00*/  LOP3.LUT P0, RZ, R16, 0xff, RZ, 0xc0, !PT ;  /* 0x000000ff10ff7812 */ /* 0x001fe2000780c0ff */
[----:B------:R-:W-:Y:S02]  /*5b10*/  IMAD.MOV.U32 R13, RZ, RZ, 0x1 ;  /* 0x00000001ff0d7424 */ /* 0x000fe400078e00ff */
[----:B------:R-:W-:-:S10]  /*5b20*/  IMAD.MOV.U32 R12, RZ, RZ, RZ ;  /* 0x000000ffff0c7224 */ /* 0x000fd400078e00ff */
[----:B------:R-:W-:Y:S05]  /*5b30*/  @!P0 BRA `(.L_x_107) ;  /* 0x0000000c00008947 */ /* 0x000fea0003800000 */
[----:B------:R-:W-:Y:S01]  /*5b40*/  LOP3.LUT P0, RZ, R11, 0x1f, RZ, 0xc0, !PT ;  /* 0x0000001f0bff7812 */ /* 0x000fe2000780c0ff */
[----:B------:R-:W-:Y:S01]  /*5b50*/  ULDC UR5, c[0x0][0x658] ;  /* 0x0001960000057ab9 */ /* 0x000fe20000000800 */
[----:B------:R-:W-:Y:S01]  /*5b60*/  UMOV UR6, 0xffffffff ;  /* 0xffffffff00067882 */ /* 0x000fe20000000000 */
[----:B------:R-:W-:Y:S01]  /*5b70*/  BSSY B0, `(.L_x_107) ;  /* 0x00000bc000007945 */ /* 0x000fe20003800000 */
[----:B------:R-:W-:Y:S01]  /*5b80*/  USHF.L.U32 UR6, UR6, UR5, URZ ;  /* 0x0000000506067299 */ /* 0x000fe2000800063f */
[C---:B------:R-:W-:Y:S01]  /*5b90*/  ISETP.NE.AND P2, PT, R10.reuse, RZ, PT ;  /* 0x000000ff0a00720c */ /* 0x040fe20003f45270 */
[----:B------:R-:W-:Y:S01]  /*5ba0*/  IMAD.MOV.U32 R15, RZ, RZ, 0x1 ;  /* 0x00000001ff0f7424 */ /* 0x000fe200078e00ff */
[----:B------:R-:W-:Y:S01]  /*5bb0*/  ISETP.NE.OR P0, PT, R10, RZ, !P0 ;  /* 0x000000ff0a00720c */ /* 0x000fe20004705670 */
[----:B------:R-:W-:Y:S01]  /*5bc0*/  IMAD.MOV.U32 R13, RZ, RZ, 0x1 ;  /* 0x00000001ff0d7424 */ /* 0x000fe200078e00ff */
[----:B------:R-:W-:Y:S01]  /*5bd0*/  LOP3.LUT R14, R7, 0x2, RZ, 0xfc, !PT ;  /* 0x00000002070e7812 */ /* 0x000fe200078efcff */
[----:B------:R-:W-:Y:S01]  /*5be0*/  IMAD.MOV.U32 R12, RZ, RZ, RZ ;  /* 0x000000ffff0c7224 */ /* 0x000fe200078e00ff */
[----:B------:R-:W-:Y:S01]  /*5bf0*/  ULDC UR4, c[0x0][0x600] ;  /* 0x0001800000047ab9 */ /* 0x000fe20000000800 */
[----:B------:R-:W-:Y:S01]  /*5c00*/  UMOV UR7, 0x1 ;  /* 0x0000000100077882 */ /* 0x000fe20000000000 */
[----:B------:R-:W-:-:S02]  /*5c10*/  UIADD3 UR22, UR13, 0x1, URZ ;  /* 0x000000010d167890 */ /* 0x000fc4000fffe03f */
[----:B------:R-:W-:Y:S02]  /*5c20*/  UIADD3 UR16, UR4, -0x1, URZ ;  /* 0xffffffff04107890 */ /* 0x000fe4000fffe03f */
[----:B------:R-:W-:Y:S02]  /*5c30*/  USHF.L.U32 UR18, UR7, UR5, URZ ;  /* 0x0000000507127299 */ /* 0x000fe4000800063f */
[----:B------:R-:W-:Y:S01]  /*5c40*/  ULOP3.LUT UR17, URZ, UR6, URZ, 0x33, !UPT ;  /* 0x000000063f117292 */ /* 0x000fe2000f8e333f */
[----:B------:R-:W-:-:S11]  /*5c50*/  ULDC.64 UR20, c[0x0][0x198] ;  /* 0x0000660000147ab9 */ /* 0x000fd60000000a00 */
.L_x_119:
[----:B------:R-:W-:-:S03]  /*5c60*/  UMOV UR4, 0xffffffff ;  /* 0xffffffff00047882 */ /* 0x000fc60000000000 */
[----:B------:R-:W-:Y:S05]  /*5c70*/  BRA.DIV UR4, `(.L_x_108) ;  /* 0x0000002e04207947 */ /* 0x000fea000b800000 */
[----:B------:R-:W-:-:S13]  /*5c80*/  ELECT P1, URZ, PT ;  /* 0x00000000003f782f */ /* 0x000fda0003820000 */
.L_x_184:
[----:B------:R-:W0:Y:S01]  /*5c90*/  LDC R10, c[0x0][0x28c] ;  /* 0x0000a300ff0a7b82 */ /* 0x000e220000000800 */
[----:B------:R-:W-:Y:S01]  /*5ca0*/  BSSY B1, `(.L_x_109) ;  /* 0x0000035000017945 */ /* 0x000fe20003800000 */
[----:B0-----:R-:W-:-:S13]  /*5cb0*/  ISETP.LT.OR P1, PT, R10, 0x1, !P1 ;  /* 0x000000010a00780c */ /* 0x001fda0004f21670 */
[----:B------:R-:W-:Y:S05]  /*5cc0*/  @P1 BRA `(.L_x_110) ;  /* 0x0000000000c81947 */ /* 0x000fea0003800000 */
[----:B------:R-:W-:Y:S02]  /*5cd0*/  IMAD.SHL.U32 R16, R4, 0x40, RZ ;  /* 0x0000004004107824 */ /* 0x000fe400078e00ff */
[----:B------:R-:W-:Y:S02]  /*5ce0*/  IMAD.SHL.U32 R17, R6, 0x40, RZ ;  /* 0x0000004006117824 */ /* 0x000fe400078e00ff */
[----:B------:R-:W-:Y:S02]  /*5cf0*/  IMAD.MOV.U32 R18, RZ, RZ, RZ ;  /* 0x000000ffff127224 */ /* 0x000fe400078e00ff */
[----:B------:R-:W-:Y:S02]  /*5d00*/  IMAD.U32 R20, RZ, RZ, UR22 ;  /* 0x00000016ff147e24 */ /* 0x000fe4000f8e00ff */
[----:B------:R-:W-:Y:S02]  /*5d10*/  IMAD.MOV.U32 R4, RZ, RZ, R13 ;  /* 0x000000ffff047224 */ /* 0x000fe400078e000d */
[----:B------:R-:W-:-:S07]  /*5d20*/  IMAD.MOV.U32 R6, RZ, RZ, R12 ;  /* 0x000000ffff067224 */ /* 0x000fce00078e000c */
.L_x_114:
[----:B------:R-:W0:Y:S01]  /*5d30*/  S2R R11, SR_CgaCtaId ;  /* 0x00000000000b7919 */ /* 0x000e220000008800 */
[----:B------:R-:W-:-:S04]  /*5d40*/  MOV R10, 0x400 ;  /* 0x00000400000a7802 */ /* 0x000fc80000000f00 */
[----:B0-----:R-:W-:Y:S02]  /*5d50*/  LEA R21, R11, R10, 0x18 ;  /* 0x0000000a0b157211 */ /* 0x001fe400078ec0ff */
[----:B------:R-:W-:Y:S01]  /*5d60*/  SHF.L.U32 R10, R4, 0x1f, RZ ;  /* 0x0000001f040a7819 */ /* 0x000fe200000006ff */
[----:B------:R-:W0:Y:S02]  /*5d70*/  @!P2 LDC R11, c[0x0][0x500] ;  /* 0x00014000ff0bab82 */ /* 0x000e240000000800 */
[----:B------:R-:W-:-:S04]  /*5d80*/  IMAD R19, R6, 0x8, R21 ;  /* 0x0000000806137824 */ /* 0x000fc800078e0215 */
[----:B------:R-:W1:Y:S02]  /*5d90*/  SYNCS.PHASECHK.TRANS64.TRYWAIT P1, [R19+URZ+0x1c0], R10 ;  /* 0x0001c00a130075a7 */ /* 0x000e64000802017f */
[----:B-1----:R-:W-:Y:S05]  /*5da0*/  @!P1 BRA `(.L_x_111) ;  /* 0x0000002800f49947 */ /* 0x002fea0003800000 */
.L_x_185:
[----:B-1----:R-:W-:Y:S01]  /*5db0*/  PRMT R10, R14, 0x9910, RZ ;  /* 0x000099100e0a7816 */ /* 0x002fe200000000ff */
[----:B0-----:R0:W-:Y:S03]  /*5dc0*/  @!P2 SYNCS.ARRIVE.TRANS64 RZ, [R19+URZ], R11 ;  /* 0x0000000b13ffa9a7 */ /* 0x0011e6000800003f */
[----:B------:R-:W-:-:S13]  /*5dd0*/  ISETP.NE.AND P1, PT, R10, 0x2, PT ;  /* 0x000000020a00780c */ /* 0x000fda0003f25270 */
[----:B0-----:R-:W-:Y:S05]  /*5de0*/  @P1 BRA `(.L_x_112) ;  /* 0x0000000000041947 */ /* 0x001fea0003800000 */
[----:B------:R-:W-:Y:S01]  /*5df0*/  BPT.TRAP 0x1 ;  /* 0x000000040000795c */ /* 0x000fe20000300000 */
.L_x_112:
[----:B------:R-:W-:Y:S05]  /*5e00*/  @P0 BRA `(.L_x_113) ;  /* 0x0000000000040947 */ /* 0x000fea0003800000 */
[----:B------:R-:W-:Y:S01]  /*5e10*/  BPT.TRAP 0x1 ;  /* 0x000000040000795c */ /* 0x000fe20000300000 */
.L_x_113:
[----:B------:R-:W-:Y:S01]  /*5e20*/  IMAD R21, R6, 0x800, R21 ;  /* 0x0000080006157824 */ /* 0x000fe200078e0215 */
[----:B------:R-:W-:Y:S01]  /*5e30*/  R2UR UR9, R19 ;  /* 0x00000000130972ca */ /* 0x000fe200000e0000 */
[----:B------:R-:W-:Y:S01]  /*5e40*/  VIADD R20, R20, 0xffffffff ;  /* 0xffffffff14147836 */ /* 0x000fe20000000000 */
[----:B------:R-:W-:Y:S01]  /*5e50*/  UIADD3 UR4, UP0, UR20, 0xf0, URZ ;  /* 0x000000f014047890 */ /* 0x000fe2000ff1e03f */
[----:B------:R-:W-:Y:S01]  /*5e60*/  R2UR UR11, R17 ;  /* 0x00000000110b72ca */ /* 0x000fe200000e0000 */
[----:B------:R-:W-:Y:S01]  /*5e70*/  UIADD3 UR24, UP1, UR20, 0x1f0, URZ ;  /* 0x000001f014187890 */ /* 0x000fe2000ff3e03f */
[----:B------:R-:W-:Y:S01]  /*5e80*/  R2UR UR8, R21 ;  /* 0x00000000150872ca */ /* 0x000fe200000e0000 */
[----:B------:R-:W-:Y:S01]  /*5e90*/  UIADD3.X UR5, URZ, UR21, URZ, UP0, !UPT ;  /* 0x000000153f057290 */ /* 0x000fe200087fe43f */
[----:B------:R-:W-:Y:S01]  /*5ea0*/  R2UR UR10, R18 ;  /* 0x00000000120a72ca */ /* 0x000fe200000e0000 */
[----:B------:R-:W-:Y:S01]  /*5eb0*/  VIADD R6, R6, 0x1 ;  /* 0x0000000106067836 */ /* 0x000fe20000000000 */
[----:B------:R-:W-:Y:S01]  /*5ec0*/  R2UR UR12, R5 ;  /* 0x00000000050c72ca */ /* 0x000fe200000e0000 */
[----:B------:R-:W-:Y:S01]  /*5ed0*/  UIADD3.X UR25, URZ, UR21, URZ, UP1, !UPT ;  /* 0x000000153f197290 */ /* 0x000fe20008ffe43f */
[----:B------:R-:W-:Y:S01]  /*5ee0*/  R2UR UR19, R16 ;  /* 0x00000000101372ca */ /* 0x000fe200000e0000 */
[----:B------:R-:W-:Y:S01]  /*5ef0*/  UMOV UR6, 0x0 ;  /* 0x0000000000067882 */ /* 0x000fe20000000000 */
[----:B------:R-:W-:Y:S01]  /*5f00*/  ISETP.GT.AND P3, PT, R20, 0x1, PT ;  /* 0x000000011400780c */ /* 0x000fe20003f64270 */
[----:B------:R-:W-:Y:S01]  /*5f10*/  UMOV UR7, 0x10000000 ;  /* 0x1000000000077882 */ /* 0x000fe20000000000 */
[----:B------:R-:W-:Y:S01]  /*5f20*/  ISETP.NE.AND P1, PT, R6, 0x38, PT ;  /* 0x000000380600780c */ /* 0x000fe20003f25270 */
[----:B------:R-:W-:-:S02]  /*5f30*/  VIADD R18, R18, 0x20 ;  /* 0x0000002012127836 */ /* 0x000fc40000000000 */
[----:B------:R-:W-:Y:S01]  /*5f40*/  UIADD3 UR14, UR8, 0x480, URZ ;  /* 0x00000480080e7890 */ /* 0x000fe2000fffe03f */
[----:B------:R-:W-:Y:S01]  /*5f50*/  SEL R11, RZ, 0x1, P1 ;  /* 0x00000001ff0b7807 */ /* 0x000fe20000800000 */
[----:B------:R-:W-:Y:S01]  /*5f60*/  UIADD3 UR15, UR8, 0x1c480, URZ ;  /* 0x0001c480080f7890 */ /* 0x000fe2000fffe03f */
[----:B------:R-:W-:Y:S02]  /*5f70*/  SEL R6, R6, RZ, P1 ;  /* 0x000000ff06067207 */ /* 0x000fe40000800000 */
[----:B------:R-:W-:Y:S02]  /*5f80*/  LOP3.LUT R4, R4, R11, RZ, 0x3c, !PT ;  /* 0x0000000b04047212 */ /* 0x000fe400078e3cff */
[----:B------:R-:W-:Y:S02]  /*5f90*/  UMOV UR8, UR14 ;  /* 0x0000000e00087c82 */ /* 0x000fe40008000000 */
[----:B------:R0:W-:Y:S02]  /*5fa0*/  UTMALDG.3D [UR8], [UR4], desc[UR6] ;  /* 0x00000608040075b4 */ /* 0x0001e40008011000 */
[----:B0-----:R-:W-:Y:S01]  /*5fb0*/  UMOV UR8, UR15 ;  /* 0x0000000f00087c82 */ /* 0x001fe20008000000 */
[----:B------:R-:W-:-:S02]  /*5fc0*/  UMOV UR11, UR19 ;  /* 0x00000013000b7c82 */ /* 0x000fc40008000000 */
[----:B------:R0:W-:Y:S02]  /*5fd0*/  UTMALDG.3D [UR8], [UR24], desc[UR6] ;  /* 0x00000608180075b4 */ /* 0x0001e40008011000 */
[----:B0-----:R-:W-:Y:S05]  /*5fe0*/  @P3 BRA `(.L_x_114) ;  /* 0xfffffffc00503947 */ /* 0x001fea000383ffff */
.L_x_110:
[----:B------:R-:W-:Y:S05]  /*5ff0*/  BSYNC B1 ;  /* 0x0000000000017941 */ /* 0x000fea0003800000 */
.L_x_109:
[----:B------:R-:W-:Y:S01]  /*6000*/  LOP3.LUT P5, RZ, R15, 0xff, RZ, 0xc0, !PT ;  /* 0x000000ff0fff7812 */ /* 0x000fe200078ac0ff */
[----:B------:R-:W-:Y:S01]  /*6010*/  VIADD R11, R12, UR13 ;  /* 0x0000000d0c0b7c36 */ /* 0x000fe20008000000 */
[----:B------:R-:W-:Y:S01]  /*6020*/  ULDC.64 UR4, c[0x0][0x650] ;  /* 0x0001940000047ab9 */ /* 0x000fe20000000a00 */
[----:B------:R-:W-:Y:S01]  /*6030*/  IMAD.U32 R6, RZ, RZ, UR13 ;  /* 0x0000000dff067e24 */ /* 0x000fe2000f8e00ff */
[----:B------:R-:W-:Y:S01]  /*6040*/  UISETP.GE.U32.AND UP0, UPT, UR13, 0x38, UPT ;  /* 0x000000380d00788c */ /* 0x000fe2000bf06070 */
[----:B------:R-:W-:Y:S01]  /*6050*/  BSSY B1, `(.L_x_115) ;  /* 0x000006b000017945 */ /* 0x000fe20003800000 */
[----:B------:R-:W-:Y:S02]  /*6060*/  ISETP.GT.U32.AND P1, PT, R11, 0x37, PT ;  /* 0x000000370b00780c */ /* 0x000fe40003f24070 */
[----:B------:R-:W-:Y:S02]  /*6070*/  PRMT R10, RZ, 0x7610, R10 ;  /* 0x00007610ff0a7816 */ /* 0x000fe4000000000a */
[----:B------:R-:W-:-:S02]  /*6080*/  ISETP.LT.U32.AND P1, PT, R6, 0x38, P1 ;  /* 0x000000380600780c */ /* 0x000fc40000f21070 */
[----:B------:R-:W-:Y:S01]  /*6090*/  PLOP3.LUT P3, PT, PT, PT, UP0, 0x80, 0x0 ;  /* 0x000000000000781c */ /* 0x000fe20003f6f008 */
[----:B------:R-:W0:Y:S01]  /*60a0*/  @P5 S2R R5, SR_CgaCtaId ;  /* 0x0000000000055919 */ /* 0x000e220000008800 */
[----:B------:R-:W-:Y:S02]  /*60b0*/  @P5 MOV R4, 0x400 ;  /* 0x0000040000045802 */ /* 0x000fe40000000f00 */
[----:B------:R-:W-:Y:S02]  /*60c0*/  SEL R6, RZ, 0x1, !P1 ;  /* 0x00000001ff067807 */ /* 0x000fe40004800000 */
[----:B------:R-:W-:Y:S02]  /*60d0*/  PRMT R15, RZ, 0x7610, R15 ;  /* 0x00007610ff0f7816 */ /* 0x000fe4000000000f */
[----:B------:R-:W-:Y:S01]  /*60e0*/  LOP3.LUT R13, R13, R6, RZ, 0x3c, !PT ;  /* 0x000000060d0d7212 */ /* 0x000fe200078e3cff */
[----:B------:R-:W-:Y:S01]  /*60f0*/  IMAD.MOV.U32 R6, RZ, RZ, -0x1 ;  /* 0xffffffffff067424 */ /* 0x000fe200078e00ff */
[----:B0-----:R-:W-:-:S04]  /*6100*/  @P5 LEA R4, R5, R4, 0x18 ;  /* 0x0000000405045211 */ /* 0x001fc800078ec0ff */
[----:B------:R0:W-:Y:S01]  /*6110*/  @P5 SYNCS.ARRIVE.TRANS64.A1T0 RZ, [R4+URZ+0x3b8], RZ ;  /* 0x0003b8ff04ff59a7 */ /* 0x0001e2000810003f */
[----:B------:R-:W-:-:S04]  /*6120*/  IADD3 R2, P5, R2, R8, RZ ;  /* 0x0000000802027210 */ /* 0x000fc80007fbe0ff */
[----:B------:R-:W-:Y:S01]  /*6130*/  ISETP.GE.U32.AND P1, PT, R2, UR4, PT ;  /* 0x0000000402007c0c */ /* 0x000fe2000bf26070 */
[----:B------:R-:W-:Y:S01]  /*6140*/  IMAD.X R3, R3, 0x1, R0, P5 ;  /* 0x0000000103037824 */ /* 0x000fe200028e0600 */
[----:B0-----:R-:W-:-:S04]  /*6150*/  SHF.R.U32.HI R4, RZ, 0x3, R11 ;  /* 0x00000003ff047819 */ /* 0x001fc8000001160b */
[----:B------:R-:W-:Y:S01]  /*6160*/  ISETP.GE.U32.AND.EX P1, PT, R3, UR5, PT, P1 ;  /* 0x0000000503007c0c */ /* 0x000fe2000bf26110 */
[----:B------:R-:W-:-:S04]  /*6170*/  IMAD.WIDE.U32 R4, R4, 0x24924925, RZ ;  /* 0x2492492504047825 */ /* 0x000fc800078e00ff */
[----:B------:R-:W-:Y:S01]  /*6180*/  IMAD R12, R5, -0x38, R11 ;  /* 0xffffffc8050c7824 */ /* 0x000fe200078e020b */
[----:B------:R-:W-:Y:S01]  /*6190*/  @P3 LOP3.LUT R13, R13, 0x1, R5, 0x78, !PT ;  /* 0x000000010d0d3812 */ /* 0x000fe200078e7805 */
[----:B------:R-:W-:Y:S02]  /*61a0*/  IMAD.MOV.U32 R4, RZ, RZ, -0x1 ;  /* 0xffffffffff047424 */ /* 0x000fe400078e00ff */
[----:B------:R-:W-:-:S04]  /*61b0*/  IMAD.MOV.U32 R5, RZ, RZ, -0x1 ;  /* 0xffffffffff057424 */ /* 0x000fc800078e00ff */
[----:B------:R-:W-:Y:S05]  /*61c0*/  @P1 BRA `(.L_x_116) ;  /* 0x00000004004c1947 */ /* 0x000fea0003800000 */
[----:B------:R-:W0:Y:S01]  /*61d0*/  S2R R17, SR_CTAID.X ;  /* 0x0000000000117919 */ /* 0x000e220000002500 */
[----:B------:R-:W-:Y:S01]  /*61e0*/  ULDC.64 UR4, c[0x0][0x628] ;  /* 0x00018a0000047ab9 */ /* 0x000fe20000000a00 */
[----:B------:R-:W1:Y:S01]  /*61f0*/  LDC R18, c[0x0][0x144] ;  /* 0x00005100ff127b82 */ /* 0x000e620000000800 */
[----:B------:R-:W-:Y:S01]  /*6200*/  ISETP.NE.U32.AND P1, PT, RZ, UR4, PT ;  /* 0x00000004ff007c0c */ /* 0x000fe2000bf25070 */
[----:B------:R-:W2:Y:S01]  /*6210*/  S2R R6, SR_CTAID.Y ;  /* 0x0000000000067919 */ /* 0x000ea20000002600 */
[----:B------:R-:W-:Y:S01]  /*6220*/  ULDC UR6, c[0x0][0x150] ;  /* 0x0000540000067ab9 */ /* 0x000fe20000000800 */
[----:B------:R-:W-:Y:S01]  /*6230*/  ULDC UR7, c[0x0][0x630] ;  /* 0x00018c0000077ab9 */ /* 0x000fe20000000800 */
[----:B------:R-:W-:Y:S01]  /*6240*/  ISETP.NE.AND.EX P1, PT, RZ, UR5, PT, P1 ;  /* 0x00000005ff007c0c */ /* 0x000fe2000bf25310 */
[----:B------:R-:W-:Y:S01]  /*6250*/  IMAD.MOV.U32 R4, RZ, RZ, R2 ;  /* 0x000000ffff047224 */ /* 0x000fe200078e0002 */
[----:B0-----:R-:W-:-:S05]  /*6260*/  I2FP.F32.U32 R5, R17 ;  /* 0x0000001100057245 */ /* 0x001fca0000201000 */
[----:B------:R-:W-:Y:S01]  /*6270*/  FMUL R20, R5, UR6 ;  /* 0x0000000605147c20 */ /* 0x000fe20008400000 */
[----:B------:R-:W-:-:S05]  /*6280*/  IMAD.MOV.U32 R5, RZ, RZ, R3 ;  /* 0x000000ffff057224 */ /* 0x000fca00078e0003 */
[----:B--2---:R-:W-:Y:S05]  /*6290*/  @!P1 BRA `(.L_x_117) ;  /* 0x0000000000289947 */ /* 0x004fea0003800000 */
[----:B------:R-:W-:Y:S02]  /*62a0*/  ULDC UR6, c[0x0][0x634] ;  /* 0x00018d0000067ab9 */ /* 0x000fe40000000800 */
[----:B------:R-:W-:-:S05]  /*62b0*/  IADD3 R5, P1, R2, UR6, RZ ;  /* 0x0000000602057c10 */ /* 0x000fca000ff3e0ff */
[----:B------:R-:W-:-:S04]  /*62c0*/  IMAD.X R19, RZ, RZ, R3, P1 ;  /* 0x000000ffff137224 */ /* 0x000fc800008e0603 */
[----:B------:R-:W-:-:S04]  /*62d0*/  IMAD.WIDE.U32 R10, R19, UR4, RZ ;  /* 0x00000004130a7c25 */ /* 0x000fc8000f8e00ff */
[----:B------:R-:W-:-:S04]  /*62e0*/  IMAD.WIDE.U32 R10, P1, R5, UR5, R10 ;  /* 0x00000005050a7c25 */ /* 0x000fc8000f82000a */
[----:B------:R-:W-:-:S04]  /*62f0*/  IMAD.WIDE.U32 R4, R5, UR4, RZ ;  /* 0x0000000405047c25 */ /* 0x000fc8000f8e00ff */
[----:B------:R-:W-:Y:S01]  /*6300*/  IMAD.MOV.U32 R4, RZ, RZ, R11 ;  /* 0x000000ffff047224 */ /* 0x000fe200078e000b */
[----:B------:R-:W-:Y:S01]  /*6310*/  IADD3 RZ, P3, R5, R10, RZ ;  /* 0x0000000a05ff7210 */ /* 0x000fe20007f7e0ff */
[----:B------:R-:W-:-:S04]  /*6320*/  IMAD.X R5, RZ, RZ, RZ, P1 ;  /* 0x000000ffff057224 */ /* 0x000fc800008e06ff */
[----:B------:R-:W-:-:S08]  /*6330*/  IMAD.WIDE.U32.X R4, R19, UR5, R4, P3 ;  /* 0x0000000513047c25 */ /* 0x000fd000098e0404 */
.L_x_117:
[--C-:B------:R-:W-:Y:S01]  /*6340*/  SHF.R.U64 R16, R4, UR7, R5.reuse ;  /* 0x0000000704107c19 */ /* 0x100fe20008001205 */
[----:B------:R-:W0:Y:S01]  /*6350*/  F2I.U32.TRUNC.NTZ R20, R20 ;  /* 0x0000001400147305 */ /* 0x000e22000020f000 */
[----:B------:R-:W-:Y:S01]  /*6360*/  SHF.R.U32.HI R4, RZ, UR7, R5 ;  /* 0x00000007ff047c19 */ /* 0x000fe20008011605 */
[----:B------:R-:W-:Y:S01]  /*6370*/  ULDC.64 UR4, c[0x0][0x620] ;  /* 0x0001880000047ab9 */ /* 0x000fe20000000a00 */
[----:B------:R-:W-:Y:S01]  /*6380*/  IADD3 R11, P1, RZ, -R16, RZ ;  /* 0x80000010ff0b7210 */ /* 0x000fe20007f3e0ff */
[----:B------:R-:W-:Y:S01]  /*6390*/  ULDC.64 UR6, c[0x0][0x640] ;  /* 0x0001900000067ab9 */ /* 0x000fe20000000a00 */
[----:B------:R-:W2:Y:S03]  /*63a0*/  LDC R21, c[0x0][0x148] ;  /* 0x00005200ff157b82 */ /* 0x000ea60000000800 */
[----:B------:R-:W-:Y:S01]  /*63b0*/  IMAD.X R4, RZ, RZ, ~R4, P1 ;  /* 0x000000ffff047224 */ /* 0x000fe200008e0e04 */
[----:B------:R-:W-:-:S03]  /*63c0*/  ISETP.NE.U32.AND P1, PT, RZ, UR6, PT ;  /* 0x00000006ff007c0c */ /* 0x000fc6000bf25070 */
[----:B------:R-:W-:Y:S01]  /*63d0*/  IMAD R10, R4, UR4, RZ ;  /* 0x00000004040a7c24 */ /* 0x000fe2000f8e02ff */
[----:B------:R-:W-:Y:S01]  /*63e0*/  ISETP.NE.AND.EX P1, PT, RZ, UR7, PT, P1 ;  /* 0x00000007ff007c0c */ /* 0x000fe2000bf25310 */
[----:B------:R-:W-:Y:S01]  /*63f0*/  IMAD.WIDE.U32 R4, R11, UR4, R2 ;  /* 0x000000040b047c25 */ /* 0x000fe2000f8e0002 */
[----:B------:R-:W-:-:S03]  /*6400*/  ULDC UR4, c[0x0][0x618] ;  /* 0x0001860000047ab9 */ /* 0x000fc60000000800 */
[----:B------:R-:W-:Y:S01]  /*6410*/  IMAD R11, R11, UR5, R10 ;  /* 0x000000050b0b7c24 */ /* 0x000fe2000f8e020a */
[----:B------:R-:W-:Y:S01]  /*6420*/  ULDC UR5, c[0x0][0x154] ;  /* 0x0000550000057ab9 */ /* 0x000fe20000000800 */
[----:B0-----:R-:W-:Y:S02]  /*6430*/  IMAD.MOV R10, RZ, RZ, -R20 ;  /* 0x000000ffff0a7224 */ /* 0x001fe400078e0a14 */
[----:B------:R-:W-:Y:S02]  /*6440*/  IMAD.IADD R5, R5, 0x1, R11 ;  /* 0x0000000105057824 */ /* 0x000fe400078e020b */
[----:B-1----:R-:W-:Y:S01]  /*6450*/  IMAD R17, R18, R10, R17 ;  /* 0x0000000a12117224 */ /* 0x002fe200078e0211 */
[----:B------:R-:W-:Y:S02]  /*6460*/  I2FP.F32.U32 R10, R6 ;  /* 0x00000006000a7245 */ /* 0x000fe40000201000 */
[--C-:B------:R-:W-:Y:S02]  /*6470*/  SHF.R.U64 R18, R4, UR4, R5.reuse ;  /* 0x0000000404127c19 */ /* 0x100fe40008001205 */
[----:B------:R-:W-:Y:S01]  /*6480*/  SHF.R.U32.HI R5, RZ, UR4, R5 ;  /* 0x00000004ff057c19 */ /* 0x000fe20008011605 */
[----:B------:R-:W-:Y:S01]  /*6490*/  FMUL R10, R10, UR5 ;  /* 0x000000050a0a7c20 */ /* 0x000fe20008400000 */
[----:B------:R-:W-:-:S02]  /*64a0*/  ULDC UR4, c[0x0][0x608] ;  /* 0x0001820000047ab9 */ /* 0x000fc40000000800 */
[--C-:B------:R-:W-:Y:S01]  /*64b0*/  SHF.R.U64 R20, R18, UR4, R5.reuse ;  /* 0x0000000412147c19 */ /* 0x100fe20008001205 */
[----:B------:R0:W1:Y:S01]  /*64c0*/  F2I.U32.TRUNC.NTZ R22, R10 ;  /* 0x0000000a00167305 */ /* 0x000062000020f000 */
[----:B------:R-:W-:Y:S01]  /*64d0*/  SHF.R.U32.HI R5, RZ, UR4, R5 ;  /* 0x00000004ff057c19 */ /* 0x000fe20008011605 */
[----:B------:R-:W-:-:S03]  /*64e0*/  ULDC UR4, c[0x0][0x658] ;  /* 0x0001960000047ab9 */ /* 0x000fc60000000800 */
[--C-:B------:R-:W-:Y:S02]  /*64f0*/  SHF.R.U64 R19, R20, UR4, R5.reuse ;  /* 0x0000000414137c19 */ /* 0x100fe40008001205 */
[----:B------:R-:W-:-:S03]  /*6500*/  SHF.R.U32.HI R23, RZ, UR4, R5 ;  /* 0x00000004ff177c19 */ /* 0x000fc60008011605 */
[----:B------:R-:W-:Y:S02]  /*6510*/  IMAD.MOV.U32 R4, RZ, RZ, R19 ;  /* 0x000000ffff047224 */ /* 0x000fe400078e0013 */
[----:B------:R-:W-:Y:S01]  /*6520*/  IMAD.MOV.U32 R5, RZ, RZ, R23 ;  /* 0x000000ffff057224 */ /* 0x000fe200078e0017 */
[----:B0-----:R-:W-:Y:S06]  /*6530*/  @!P1 BRA `(.L_x_118) ;  /* 0x0000000000289947 */ /* 0x001fec0003800000 */
        /* <DEDUP_REMOVED lines=10> */
.L_x_118:
[----:B------:R-:W-:Y:S01]  /*65e0*/  ULDC UR4, c[0x0][0x648] ;  /* 0x0001920000047ab9 */ /* 0x000fe20000000800 */
[----:B-1----:R-:W-:Y:S01]  /*65f0*/  IMAD.MOV R22, RZ, RZ, -R22 ;  /* 0x000000ffff167224 */ /* 0x002fe200078e0a16 */
[----:B------:R-:W-:Y:S01]  /*6600*/  SHF.R.U64 R5, R4, UR4, R5 ;  /* 0x0000000404057c19 */ /* 0x000fe20008001205 */
[----:B------:R-:W-:Y:S01]  /*6610*/  ULDC UR4, c[0x0][0x638] ;  /* 0x00018e0000047ab9 */ /* 0x000fe20000000800 */
[----:B------:R-:W-:Y:S01]  /*6620*/  LOP3.LUT R4, R20, UR17, RZ, 0xc0, !PT ;  /* 0x0000001114047c12 */ /* 0x000fe2000f8ec0ff */
[----:B--2---:R-:W-:Y:S01]  /*6630*/  @P4 IMAD R17, R21, R22, R6 ;  /* 0x0000001615114224 */ /* 0x004fe200078e0206 */
[----:B------:R-:W-:Y:S01]  /*6640*/  LOP3.LUT R18, R18, UR16, RZ, 0xc0, !PT ;  /* 0x0000001012127c12 */ /* 0x000fe2000f8ec0ff */
[----:B------:R-:W-:Y:S01]  /*6650*/  IMAD.MOV R6, RZ, RZ, -R5 ;  /* 0x000000ffff067224 */ /* 0x000fe200078e0a05 */
[----:B------:R-:W-:Y:S01]  /*6660*/  ULDC UR5, c[0x0][0x610] ;  /* 0x0001840000057ab9 */ /* 0x000fe20000000800 */
[----:B------:R-:W-:Y:S02]  /*6670*/  IMAD R4, R5, UR18, R4 ;  /* 0x0000001205047c24 */ /* 0x000fe4000f8e0204 */
[----:B------:R-:W-:Y:S01]  /*6680*/  IMAD R19, R6, UR4, R19 ;  /* 0x0000000406137c24 */ /* 0x000fe2000f8e0213 */
[----:B------:R-:W-:Y:S01]  /*6690*/  ULDC UR4, c[0x0][0x600] ;  /* 0x0001800000047ab9 */ /* 0x000fe20000000800 */
[----:B------:R-:W-:-:S02]  /*66a0*/  IMAD R17, R4, UR5, R17 ;  /* 0x0000000504117c24 */ /* 0x000fc4000f8e0211 */
[----:B------:R-:W-:Y:S02]  /*66b0*/  IMAD R6, R19, UR4, R18 ;  /* 0x0000000413067c24 */ /* 0x000fe4000f8e0212 */
[----:B------:R-:W-:Y:S02]  /*66c0*/  IMAD.MOV.U32 R10, RZ, RZ, 0x1 ;  /* 0x00000001ff0a7424 */ /* 0x000fe400078e00ff */
[----:B------:R-:W-:Y:S01]  /*66d0*/  IMAD.MOV.U32 R5, RZ, RZ, R16 ;  /* 0x000000ffff057224 */ /* 0x000fe200078e0010 */
[----:B------:R-:W-:Y:S02]  /*66e0*/  SEL R4, R6, R17, !P4 ;  /* 0x0000001106047207 */ /* 0x000fe40006000000 */
[----:B------:R-:W-:-:S07]  /*66f0*/  SEL R6, R17, R6, !P4 ;  /* 0x0000000611067207 */ /* 0x000fce0006000000 */
.L_x_116:
[----:B------:R-:W-:Y:S05]  /*6700*/  BSYNC B1 ;  /* 0x0000000000017941 */ /* 0x000fea0003800000 */
.L_x_115:
[----:B------:R-:W-:-:S13]  /*6710*/  LOP3.LUT P1, RZ, R10, 0xff, RZ, 0xc0, !PT ;  /* 0x000000ff0aff7812 */ /* 0x000fda000782c0ff */
[----:B------:R-:W-:Y:S05]  /*6720*/  @P1 BRA `(.L_x_119) ;  /* 0xfffffff4004c1947 */ /* 0x000fea000383ffff */
[----:B------:R-:W-:Y:S05]  /*6730*/  BSYNC B0 ;  /* 0x0000000000007941 */ /* 0x000fea0003800000 */
.L_x_107:
[----:B------:R-:W-:-:S03]  /*6740*/  UMOV UR4, 0xffffffff ;  /* 0xffffffff00047882 */ /* 0x000fc60000000000 */
[----:B------:R-:W-:Y:S05]  /*6750*/  BRA.DIV UR4, `(.L_x_120) ;  /* 0x00000022049c7947 */ /* 0x000fea000b800000 */
[----:B------:R-:W-:-:S13]  /*6760*/  ELECT P0, URZ, PT ;  /* 0x00000000003f782f */ /* 0x000fda0003800000 */
.L_x_188:
[----:B------:R-:W-:Y:S04]  /*6770*/  BSSY B0, `(.L_x_121) ;  /* 0x00001ff000007945 */ /* 0x000fe80003800000 */
[----:B------:R-:W-:Y:S05]  /*6780*/  @!P0 BRA `(.L_x_122) ;  /* 0x0000001c00f48947 */ /* 0x000fea0003800000 */
[----:B------:R-:W-:-:S04]  /*6790*/  LOP3.LUT R7, R7, 0x2, RZ, 0xfc, !PT ;  /* 0x0000000207077812 */ /* 0x000fc800078efcff */
[----:B------:R-:W-:-:S13]  /*67a0*/  ISETP.NE.AND P0, PT, R7, 0x3, PT ;  /* 0x000000030700780c */ /* 0x000fda0003f05270 */
[----:B------:R-:W-:Y:S05]  /*67b0*/  @!P0 BRA `(.L_x_123) ;  /* 0x0000000000048947 */ /* 0x000fea0003800000 */
[----:B------:R-:W-:Y:S01]  /*67c0*/  BPT.TRAP 0x1 ;  /* 0x000000040000795c */ /* 0x000fe20000300000 */
.L_x_123:
[----:B------:R-:W0:Y:S01]  /*67d0*/  S2R R3, SR_CgaCtaId ;  /* 0x0000000000037919 */ /* 0x000e220000008800 */
[----:B------:R-:W-:Y:S02]  /*67e0*/  MOV R0, 0x400 ;  /* 0x0000040000007802 */ /* 0x000fe40000000f00 */
[----:B------:R-:W-:Y:S02]  /*67f0*/  SHF.L.U32 R2, R13, 0x1f, RZ ;  /* 0x0000001f0d027819 */ /* 0x000fe400000006ff */
[----:B0-----:R-:W-:-:S05]  /*6800*/  LEA R3, R3, R0, 0x18 ;  /* 0x0000000003037211 */ /* 0x001fca00078ec0ff */
[----:B------:R-:W-:-:S04]  /*6810*/  VIADD R3, R3, 0x1c0 ;  /* 0x000001c003037836 */ /* 0x000fc80000000000 */
[C---:B------:R-:W-:Y:S02]  /*6820*/  IMAD R5, R12.reuse, 0x8, R3 ;  /* 0x000000080c057824 */ /* 0x040fe400078e0203 */
[----:B------:R-:W-:Y:S02]  /*6830*/  VIADD R12, R12, 0x1 ;  /* 0x000000010c0c7836 */ /* 0x000fe40000000000 */
[----:B------:R-:W0:Y:S03]  /*6840*/  SYNCS.PHASECHK.TRANS64.TRYWAIT P0, [R5+URZ], R2 ;  /* 0x00000002050075a7 */ /* 0x000e26000800017f */
[----:B------:R-:W-:-:S04]  /*6850*/  ISETP.NE.AND P1, PT, R12, 0x38, PT ;  /* 0x000000380c00780c */ /* 0x000fc80003f25270 */
[----:B------:R-:W-:Y:S02]  /*6860*/  SEL R0, RZ, 0x1, P1 ;  /* 0x00000001ff007807 */ /* 0x000fe40000800000 */
[----:B------:R-:W-:Y:S02]  /*6870*/  SEL R12, R12, RZ, P1 ;  /* 0x000000ff0c0c7207 */ /* 0x000fe40000800000 */
[----:B------:R-:W-:-:S03]  /*6880*/  LOP3.LUT R13, R13, R0, RZ, 0x3c, !PT ;  /* 0x000000000d0d7212 */ /* 0x000fc600078e3cff */
[----:B------:R-:W-:Y:S01]  /*6890*/  IMAD R7, R12, 0x8, R3 ;  /* 0x000000080c077824 */ /* 0x000fe200078e0203 */
[----:B------:R-:W-:Y:S01]  /*68a0*/  SHF.L.U32 R4, R13, 0x1f, RZ ;  /* 0x0000001f0d047819 */ /* 0x000fe200000006ff */
[----:B0-----:R-:W-:Y:S06]  /*68b0*/  @!P0 BRA `(.L_x_124) ;  /* 0x0000002000688947 */ /* 0x001fec0003800000 */
.L_x_189:
[----:B------:R-:W1:Y:S01]  /*68c0*/  SYNCS.PHASECHK.TRANS64.TRYWAIT P0, [R7+URZ], R4 ;  /* 0x00000004070075a7 */ /* 0x000e62000800017f */
[----:B------:R-:W-:-:S05]  /*68d0*/  VIADD R0, R12, 0x1 ;  /* 0x000000010c007836 */ /* 0x000fca0000000000 */
[----:B------:R-:W-:-:S04]  /*68e0*/  ISETP.NE.AND P1, PT, R0, 0x38, PT ;  /* 0x000000380000780c */ /* 0x000fc80003f25270 */
[----:B0-----:R-:W-:Y:S02]  /*68f0*/  SEL R2, RZ, 0x1, P1 ;  /* 0x00000001ff027807 */ /* 0x001fe40000800000 */
[----:B------:R-:W-:Y:S02]  /*6900*/  SEL R0, R0, RZ, P1 ;  /* 0x000000ff00007207 */ /* 0x000fe40000800000 */
[----:B------:R-:W-:-:S03]  /*6910*/  LOP3.LUT R13, R13, R2, RZ, 0x3c, !PT ;  /* 0x000000020d0d7212 */ /* 0x000fc600078e3cff */
[----:B------:R-:W-:Y:S01]  /*6920*/  IMAD R6, R0, 0x8, R3 ;  /* 0x0000000800067824 */ /* 0x000fe200078e0203 */
[----:B------:R-:W-:Y:S01]  /*6930*/  SHF.L.U32 R5, R13, 0x1f, RZ ;  /* 0x0000001f0d057819 */ /* 0x000fe200000006ff */
[----:B-1----:R-:W-:Y:S06]  /*6940*/  @!P0 BRA `(.L_x_125) ;  /* 0x0000002000588947 */ /* 0x002fec0003800000 */
.L_x_190:
[----:B------:R-:W1:Y:S01]  /*6950*/  SYNCS.PHASECHK.TRANS64.TRYWAIT P0, [R6+URZ], R5 ;  /* 0x00000005060075a7 */ /* 0x000e62000800017f */
[----:B------:R-:W-:-:S05]  /*6960*/  VIADD R0, R0, 0x1 ;  /* 0x0000000100007836 */ /* 0x000fca0000000000 */
[----:B------:R-:W-:-:S04]  /*6970*/  ISETP.NE.AND P1, PT, R0, 0x38, PT ;  /* 0x000000380000780c */ /* 0x000fc80003f25270 */
[----:B------:R-:W-:Y:S02]  /*6980*/  SEL R2, RZ, 0x1, P1 ;  /* 0x00000001ff027807 */ /* 0x000fe40000800000 */
[----:B------:R-:W-:Y:S02]  /*6990*/  SEL R0, R0, RZ, P1 ;  /* 0x000000ff00007207 */ /* 0x000fe40000800000 */
[----:B------:R-:W-:-:S03]  /*69a0*/  LOP3.LUT R13, R13, R2, RZ, 0x3c, !PT ;  /* 0x000000020d0d7212 */ /* 0x000fc600078e3cff */
[----:B0-----:R-:W-:Y:S01]  /*69b0*/  IMAD R7, R0, 0x8, R3 ;  /* 0x0000000800077824 */ /* 0x001fe200078e0203 */
[----:B------:R-:W-:Y:S01]  /*69c0*/  SHF.L.U32 R4, R13, 0x1f, RZ ;  /* 0x0000001f0d047819 */ /* 0x000fe200000006ff */
[----:B-1----:R-:W-:Y:S06]  /*69d0*/  @!P0 BRA `(.L_x_126) ;  /* 0x0000002000488947 */ /* 0x002fec0003800000 */
.L_x_191:
        /* <DEDUP_REMOVED lines=9> */
.L_x_192:
        /* <DEDUP_REMOVED lines=9> */
.L_x_193:
        /* <DEDUP_REMOVED lines=9> */
.L_x_194:
        /* <DEDUP_REMOVED lines=9> */
.L_x_195:
        /* <DEDUP_REMOVED lines=9> */
.L_x_196:
        /* <DEDUP_REMOVED lines=9> */
.L_x_197:
        /* <DEDUP_REMOVED lines=9> */
.L_x_198:
        /* <DEDUP_REMOVED lines=9> */
.L_x_199:
        /* <DEDUP_REMOVED lines=9> */
.L_x_200:
        /* <DEDUP_REMOVED lines=9> */
.L_x_201:
        /* <DEDUP_REMOVED lines=9> */
.L_x_202:
        /* <DEDUP_REMOVED lines=9> */
.L_x_203:
        /* <DEDUP_REMOVED lines=9> */
.L_x_204:
        /* <DEDUP_REMOVED lines=9> */
.L_x_205:
        /* <DEDUP_REMOVED lines=9> */
.L_x_206:
        /* <DEDUP_REMOVED lines=9> */
.L_x_207:
        /* <DEDUP_REMOVED lines=9> */
.L_x_208:
        /* <DEDUP_REMOVED lines=9> */
.L_x_209:
        /* <DEDUP_REMOVED lines=9> */
.L_x_210:
        /* <DEDUP_REMOVED lines=9> */
.L_x_211:
        /* <DEDUP_REMOVED lines=9> */
.L_x_212:
        /* <DEDUP_REMOVED lines=9> */
.L_x_213:
        /* <DEDUP_REMOVED lines=9> */
.L_x_214:
        /* <DEDUP_REMOVED lines=9> */
.L_x_215:
        /* <DEDUP_REMOVED lines=9> */
.L_x_216:
        /* <DEDUP_REMOVED lines=9> */
.L_x_217:
        /* <DEDUP_REMOVED lines=9> */
.L_x_218:
        /* <DEDUP_REMOVED lines=9> */
.L_x_219:
        /* <DEDUP_REMOVED lines=9> */
.L_x_220:
        /* <DEDUP_REMOVED lines=9> */
.L_x_221:
        /* <DEDUP_REMOVED lines=9> */
.L_x_222:
        /* <DEDUP_REMOVED lines=9> */
.L_x_223:
        /* <DEDUP_REMOVED lines=9> */
.L_x_224:
        /* <DEDUP_REMOVED lines=9> */
.L_x_225:
        /* <DEDUP_REMOVED lines=9> */
.L_x_226:
        /* <DEDUP_REMOVED lines=9> */
.L_x_227:
        /* <DEDUP_REMOVED lines=9> */
.L_x_228:
        /* <DEDUP_REMOVED lines=9> */
.L_x_229:
        /* <DEDUP_REMOVED lines=9> */
.L_x_230:
        /* <DEDUP_REMOVED lines=9> */
.L_x_231:
        /* <DEDUP_REMOVED lines=9> */
.L_x_232:
        /* <DEDUP_REMOVED lines=9> */
.L_x_233:
        /* <DEDUP_REMOVED lines=9> */
.L_x_234:
        /* <DEDUP_REMOVED lines=9> */
.L_x_235:
        /* <DEDUP_REMOVED lines=9> */
.L_x_236:
        /* <DEDUP_REMOVED lines=9> */
.L_x_237:
        /* <DEDUP_REMOVED lines=9> */
.L_x_238:
        /* <DEDUP_REMOVED lines=9> */
.L_x_239:
        /* <DEDUP_REMOVED lines=9> */
.L_x_240:
        /* <DEDUP_REMOVED lines=9> */
.L_x_241:
        /* <DEDUP_REMOVED lines=9> */
.L_x_242:
[----:B------:R-:W1:Y:S01]  /*8690*/  SYNCS.PHASECHK.TRANS64.TRYWAIT P0, [R6+URZ], R5 ;  /* 0x00000005060075a7 */ /* 0x000e62000800017f */
[----:B------:R-:W-:-:S05]  /*86a0*/  VIADD R0, R0, 0x1 ;  /* 0x0000000100007836 */ /* 0x000fca0000000000 */
[----:B------:R-:W-:-:S04]  /*86b0*/  ISETP.NE.AND P1, PT, R0, 0x38, PT ;  /* 0x000000380000780c */ /* 0x000fc80003f25270 */
[----:B------:R-:W-:Y:S02]  /*86c0*/  SEL R2, RZ, 0x1, P1 ;  /* 0x00000001ff027807 */ /* 0x000fe40000800000 */
[----:B------:R-:W-:Y:S02]  /*86d0*/  SEL R0, R0, RZ, P1 ;  /* 0x000000ff00007207 */ /* 0x000fe40000800000 */
[----:B------:R-:W-:Y:S01]  /*86e0*/  LOP3.LUT R2, R13, R2, RZ, 0x3c, !PT ;  /* 0x000000020d027212 */ /* 0x000fe200078e3cff */
[----:B-1----:R-:W-:Y:S06]  /*86f0*/  @!P0 BRA `(.L_x_178) ;  /* 0x0000001400108947 */ /* 0x002fec0003800000 */
.L_x_243:
[----:B------:R-:W-:Y:S01]  /*8700*/  IMAD R3, R0, 0x8, R3 ;  /* 0x0000000800037824 */ /* 0x000fe200078e0203 */
[----:B------:R-:W-:-:S07]  /*8710*/  SHF.L.U32 R0, R2, 0x1f, RZ ;  /* 0x0000001f02007819 */ /* 0x000fce00000006ff */
.L_x_179:
[----:B--2---:R2:W3:Y:S02]  /*8720*/  SYNCS.PHASECHK.TRANS64.TRYWAIT P0, [R3+URZ], R0 ;  /* 0x00000000030075a7 */ /* 0x0044e4000800017f */
[----:B---3--:R-:W-:Y:S05]  /*8730*/  @!P0 NANOSLEEP.SYNCS 0x989680 ;  /* 0x009896800000895d */ /* 0x008fea0003900000 */
[----:B------:R-:W3:Y:S02]  /*8740*/  @!P0 SYNCS.PHASECHK.TRANS64 P0, [R3+URZ], R0 ;  /* 0x00000000030085a7 */ /* 0x000ee4000800007f */
[----:B---3--:R-:W-:Y:S05]  /*8750*/  @!P0 BRA `(.L_x_179) ;  /* 0xfffffffc00f08947 */ /* 0x008fea000383ffff */
.L_x_122:
[----:B------:R-:W-:Y:S05]  /*8760*/  BSYNC B0 ;  /* 0x0000000000007941 */ /* 0x000fea0003800000 */
.L_x_121:
[----:B------:R-:W-:Y:S05]  /*8770*/  EXIT ;  /* 0x000000000000794d */ /* 0x000fea0003800000 */
.L_x_16:
[----:B0-----:R-:W-:-:S04]  /*8780*/  IMAD.U32 R15, RZ, RZ, UR15 ;  /* 0x0000000fff0f7e24 */ /* 0x001fc8000f8e00ff */
[----:B------:R0:W1:Y:S03]  /*8790*/  SYNCS.PHASECHK.TRANS64.TRYWAIT P0, [R15+URZ+-0x8], R14 ;  /* 0xfffff80e0f0075a7 */ /* 0x000066000800017f */
[----:B-1----:R-:W-:Y:S05]  /*87a0*/  @!P0 NANOSLEEP.SYNCS 0x989680 ;  /* 0x009896800000895d */ /* 0x002fea0003900000 */
[----:B------:R-:W1:Y:S02]  /*87b0*/  @!P0 SYNCS.PHASECHK.TRANS64 P0, [R15+URZ+-0x8], R14 ;  /* 0xfffff80e0f0085a7 */ /* 0x000e64000800007f */
[----:B-1----:R-:W-:Y:S05]  /*87c0*/  @!P0 BRA `(.L_x_16) ;  /* 0xfffffffc00ec8947 */ /* 0x002fea000383ffff */
[----:B------:R-:W-:Y:S05]  /*87d0*/  BRA `(.L_x_180) ;  /* 0xffffff9000e87947 */ /* 0x000fea000383ffff */
.L_x_21:
[----:B-1----:R-:W-:-:S04]  /*87e0*/  IMAD.U32 R15, RZ, RZ, UR6 ;  /* 0x00000006ff0f7e24 */ /* 0x002fc8000f8e00ff */
[----:B------:R1:W2:Y:S03]  /*87f0*/  SYNCS.PHASECHK.TRANS64.TRYWAIT P0, [R15+URZ], R14 ;  /* 0x0000000e0f0075a7 */ /* 0x0002a6000800017f */
[----:B--2---:R-:W-:Y:S05]  /*8800*/  @!P0 NANOSLEEP.SYNCS 0x989680 ;  /* 0x009896800000895d */ /* 0x004fea0003900000 */
[----:B------:R-:W2:Y:S02]  /*8810*/  @!P0 SYNCS.PHASECHK.TRANS64 P0, [R15+URZ], R14 ;  /* 0x0000000e0f0085a7 */ /* 0x000ea4000800007f */
[----:B--2---:R-:W-:Y:S05]  /*8820*/  @!P0 BRA `(.L_x_21) ;  /* 0xfffffffc00ec8947 */ /* 0x004fea000383ffff */
[----:B------:R-:W-:Y:S05]  /*8830*/  BRA `(.L_x_20) ;  /* 0xffffff9400907947 */ /* 0x000fea000383ffff */
.L_x_27:
[----:B-1----:R-:W-:-:S04]  /*8840*/  IMAD.U32 R16, RZ, RZ, UR9 ;  /* 0x00000009ff107e24 */ /* 0x002fc8000f8e00ff */
[----:B------:R1:W2:Y:S03]  /*8850*/  SYNCS.PHASECHK.TRANS64.TRYWAIT P0, [R16+URZ], R15 ;  /* 0x0000000f100075a7 */ /* 0x0002a6000800017f */
[----:B--2---:R-:W-:Y:S05]  /*8860*/  @!P0 NANOSLEEP.SYNCS 0x989680 ;  /* 0x009896800000895d */ /* 0x004fea0003900000 */
[----:B------:R-:W2:Y:S02]  /*8870*/  @!P0 SYNCS.PHASECHK.TRANS64 P0, [R16+URZ], R15 ;  /* 0x0000000f100085a7 */ /* 0x000ea4000800007f */
[----:B--2---:R-:W-:Y:S05]  /*8880*/  @!P0 BRA `(.L_x_27) ;  /* 0xfffffffc00ec8947 */ /* 0x004fea000383ffff */
[----:B------:R-:W-:Y:S05]  /*8890*/  BRA `(.L_x_26) ;  /* 0xffffff9800d07947 */ /* 0x000fea000383ffff */
.L_x_35:
[----:B0-----:R-:W-:-:S04]  /*88a0*/  IMAD.U32 R15, RZ, RZ, UR15 ;  /* 0x0000000fff0f7e24 */ /* 0x001fc8000f8e00ff */
[----:B------:R0:W1:Y:S03]  /*88b0*/  SYNCS.PHASECHK.TRANS64.TRYWAIT P0, [R15+URZ+0x8], R14 ;  /* 0x0000080e0f0075a7 */ /* 0x000066000800017f */
[----:B-1----:R-:W-:Y:S05]  /*88c0*/  @!P0 NANOSLEEP.SYNCS 0x989680 ;  /* 0x009896800000895d */ /* 0x002fea0003900000 */
[----:B------:R-:W1:Y:S02]  /*88d0*/  @!P0 SYNCS.PHASECHK.TRANS64 P0, [R15+URZ+0x8], R14 ;  /* 0x0000080e0f0085a7 */ /* 0x000e64000800007f */
[----:B-1----:R-:W-:Y:S05]  /*88e0*/  @!P0 BRA `(.L_x_35) ;  /* 0xfffffffc00ec8947 */ /* 0x002fea000383ffff */
[----:B------:R-:W-:Y:S05]  /*88f0*/  BRA `(.L_x_181) ;  /* 0xffffffa000f47947 */ /* 0x000fea000383ffff */
.L_x_108:
[----:B------:R-:W-:Y:S01]  /*8900*/  BSSY B1, `(.L_x_182) ;  /* 0x0000006000017945 */ /* 0x000fe20003800000 */
[----:B------:R-:W-:-:S07]  /*8910*/  IMAD.MOV.U32 R10, RZ, RZ, -0x1 ;  /* 0xffffffffff0a7424 */ /* 0x000fce00078e00ff */
[----:B------:R-:W-:Y:S05]  /*8920*/  WARPSYNC.COLLECTIVE R10, `(.L_x_183) ;  /* 0x000000000a0c7348 */ /* 0x000fea0003c00000 */
[----:B------:R-:W-:Y:S02]  /*8930*/  ELECT P1, UR62, PT ;  /* 0x00000000003e782f */ /* 0x000fe40003820000 */
[----:B------:R-:W-:Y:S01]  /*8940*/  MOV R10, UR62 ;  /* 0x0000003e000a7c02 */ /* 0x000fe20008000f00 */
[----:B------:R-:W-:Y:S10]  /*8950*/  ENDCOLLECTIVE ;  /* 0x000000000000791b */ /* 0x000ff40003800000 */
.L_x_183:
[----:B------:R-:W-:Y:S05]  /*8960*/  BSYNC B1 ;  /* 0x0000000000017941 */ /* 0x000fea0003800000 */
.L_x_182:
[----:B------:R-:W-:Y:S05]  /*8970*/  BRA `(.L_x_184) ;  /* 0xffffffd000c47947 */ /* 0x000fea000383ffff */
.L_x_111:
[----:B-1----:R1:W2:Y:S02]  /*8980*/  SYNCS.PHASECHK.TRANS64.TRYWAIT P1, [R19+URZ+0x1c0], R10 ;  /* 0x0001c00a130075a7 */ /* 0x0022a4000802017f */
[----:B--2---:R-:W-:Y:S05]  /*8990*/  @!P1 NANOSLEEP.SYNCS 0x989680 ;  /* 0x009896800000995d */ /* 0x004fea0003900000 */
[----:B------:R-:W2:Y:S02]  /*89a0*/  @!P1 SYNCS.PHASECHK.TRANS64 P1, [R19+URZ+0x1c0], R10 ;  /* 0x0001c00a130095a7 */ /* 0x000ea4000802007f */
[----:B--2---:R-:W-:Y:S05]  /*89b0*/  @!P1 BRA `(.L_x_111) ;  /* 0xfffffffc00f09947 */ /* 0x004fea000383ffff */
[----:B------:R-:W-:Y:S05]  /*89c0*/  BRA `(.L_x_185) ;  /* 0xffffffd000f87947 */ /* 0x000fea000383ffff */
.L_x_120:
[----:B------:R-:W-:Y:S01]  /*89d0*/  BSSY B0, `(.L_x_186) ;  /* 0x0000006000007945 */ /* 0x000fe20003800000 */
[----:B------:R-:W-:-:S07]  /*89e0*/  IMAD.MOV.U32 R10, RZ, RZ, -0x1 ;  /* 0xffffffffff0a7424 */ /* 0x000fce00078e00ff */
[----:B------:R-:W-:Y:S05]  /*89f0*/  WARPSYNC.COLLECTIVE R10, `(.L_x_187) ;  /* 0x000000000a0c7348 */ /* 0x000fea0003c00000 */
[----:B------:R-:W-:Y:S02]  /*8a00*/  ELECT P1, UR62, PT ;  /* 0x00000000003e782f */ /* 0x000fe40003820000 */
[----:B------:R-:W-:Y:S01]  /*8a10*/  MOV R10, UR62 ;  /* 0x0000003e000a7c02 */ /* 0x000fe20008000f00 */
[----:B------:R-:W-:Y:S10]  /*8a20*/  ENDCOLLECTIVE ;  /* 0x000000000000791b */ /* 0x000ff40003800000 */
.L_x_187:
[----:B------:R-:W-:Y:S05]  /*8a30*/  BSYNC B0 ;  /* 0x0000000000007941 */ /* 0x000fea0003800000 */
.L_x_186:
[----:B------:R-:W-:Y:S01]  /*8a40*/  PLOP3.LUT P0, PT, P1, PT, PT, 0x80, 0x0 ;  /* 0x000000000000781c */ /* 0x000fe20000f0f070 */
[----:B------:R-:W-:-:S12]  /*8a50*/  BRA `(.L_x_188) ;  /* 0xffffffdc00447947 */ /* 0x000fd8000383ffff */
.L_x_124:
[----:B0-----:R0:W1:Y:S02]  /*8a60*/  SYNCS.PHASECHK.TRANS64.TRYWAIT P0, [R5+URZ], R2 ;  /* 0x00000002050075a7 */ /* 0x001064000800017f */
[----:B-1----:R-:W-:Y:S05]  /*8a70*/  @!P0 NANOSLEEP.SYNCS 0x989680 ;  /* 0x009896800000895d */ /* 0x002fea0003900000 */
[----:B------:R-:W1:Y:S02]  /*8a80*/  @!P0 SYNCS.PHASECHK.TRANS64 P0, [R5+URZ], R2 ;  /* 0x00000002050085a7 */ /* 0x000e64000800007f */
[----:B-1----:R-:W-:Y:S05]  /*8a90*/  @!P0 BRA `(.L_x_124) ;  /* 0xfffffffc00f08947 */ /* 0x002fea000383ffff */
[----:B------:R-:W-:Y:S05]  /*8aa0*/  BRA `(.L_x_189) ;  /* 0xffffffdc00847947 */ /* 0x000fea000383ffff */
.L_x_125:
[----:B0-----:R0:W1:Y:S02]  /*8ab0*/  SYNCS.PHASECHK.TRANS64.TRYWAIT P0, [R7+URZ], R4 ;  /* 0x00000004070075a7 */ /* 0x001064000800017f */
[----:B-1----:R-:W-:Y:S05]  /*8ac0*/  @!P0 NANOSLEEP.SYNCS 0x989680 ;  /* 0x009896800000895d */ /* 0x002fea0003900000 */
[----:B------:R-:W1:Y:S02]  /*8ad0*/  @!P0 SYNCS.PHASECHK.TRANS64 P0, [R7+URZ], R4 ;  /* 0x00000004070085a7 */ /* 0x000e64000800007f */
[----:B-1----:R-:W-:Y:S05]  /*8ae0*/  @!P0 BRA `(.L_x_125) ;  /* 0xfffffffc00f08947 */ /* 0x002fea000383ffff */
[----:B------:R-:W-:Y:S05]  /*8af0*/  BRA `(.L_x_190) ;  /* 0xffffffdc00947947 */ /* 0x000fea000383ffff */
.L_x_126:
[----:B0-----:R0:W1:Y:S02]  /*8b00*/  SYNCS.PHASECHK.TRANS64.TRYWAIT P0, [R6+URZ], R5 ;  /* 0x00000005060075a7 */ /* 0x001064000800017f */
[----:B-1----:R-:W-:Y:S05]  /*8b10*/  @!P0 NANOSLEEP.SYNCS 0x989680 ;  /* 0x009896800000895d */ /* 0x002fea0003900000 */
[----:B------:R-:W1:Y:S02]  /*8b20*/  @!P0 SYNCS.PHASECHK.TRANS64 P0, [R6+URZ], R5 ;  /* 0x00000005060085a7 */ /* 0x000e64000800007f */
[----:B-1----:R-:W-:Y:S05]  /*8b30*/  @!P0 BRA `(.L_x_126) ;  /* 0xfffffffc00f08947 */ /* 0x002fea000383ffff */
[----:B------:R-:W-:Y:S05]  /*8b40*/  BRA `(.L_x_191) ;  /* 0xffffffdc00a47947 */ /* 0x000fea000383ffff */
.L_x_127:
[----:B0-----:R0:W1:Y:S02]  /*8b50*/  SYNCS.PHASECHK.TRANS64.TRYWAIT P0, [R7+URZ], R4 ;  /* 0x00000004070075a7 */ /* 0x001064000800017f */
[----:B-1----:R-:W-:Y:S05]  /*8b60*/  @!P0 NANOSLEEP.SYNCS 0x989680 ;  /* 0x009896800000895d */ /* 0x002fea0003900000 */
[----:B------:R-:W1:Y:S02]  /*8b70*/  @!P0 SYNCS.PHASECHK.TRANS64 P0, [R7+URZ], R4 ;  /* 0x00000004070085a7 */ /* 0x000e64000800007f */
[----:B-1----:R-:W-:Y:S05]  /*8b80*/  @!P0 BRA `(.L_x_127) ;  /* 0xfffffffc00f08947 */ /* 0x002fea000383ffff */
[----:B------:R-:W-:Y:S05]  /*8b90*/  BRA `(.L_x_192) ;  /* 0xffffffdc00b47947 */ /* 0x000fea000383ffff */
.L_x_128:
[----:B0-----:R0:W1:Y:S02]  /*8ba0*/  SYNCS.PHASECHK.TRANS64.TRYWAIT P0, [R6+URZ], R5 ;  /* 0x00000005060075a7 */ /* 0x001064000800017f */
[----:B-1----:R-:W-:Y:S05]  /*8bb0*/  @!P0 NANOSLEEP.SYNCS 0x989680 ;  /* 0x009896800000895d */ /* 0x002fea0003900000 */
[----:B------:R-:W1:Y:S02]  /*8bc0*/  @!P0 SYNCS.PHASECHK.TRANS64 P0, [R6+URZ], R5 ;  /* 0x00000005060085a7 */ /* 0x000e64000800007f */
[----:B-1----:R-:W-:Y:S05]  /*8bd0*/  @!P0 BRA `(.L_x_128) ;  /* 0xfffffffc00f08947 */ /* 0x002fea000383ffff */
[----:B------:R-:W-:Y:S05]  /*8be0*/  BRA `(.L_x_193) ;  /* 0xffffffdc00c47947 */ /* 0x000fea000383ffff */
.L_x_129:
[----:B0-----:R0:W1:Y:S02]  /*8bf0*/  SYNCS.PHASECHK.TRANS64.TRYWAIT P0, [R7+URZ], R4 ;  /* 0x00000004070075a7 */ /* 0x001064000800017f */
[----:B-1----:R-:W-:Y:S05]  /*8c00*/  @!P0 NANOSLEEP.SYNCS 0x989680 ;  /* 0x009896800000895d */ /* 0x002fea0003900000 */
[----:B------:R-:W1:Y:S02]  /*8c10*/  @!P0 SYNCS.PHASECHK.TRANS64 P0, [R7+URZ], R4 ;  /* 0x00000004070085a7 */ /* 0x000e64000800007f */
[----:B-1----:R-:W-:Y:S05]  /*8c20*/  @!P0 BRA `(.L_x_129) ;  /* 0xfffffffc00f08947 */ /* 0x002fea000383ffff */
[----:B------:R-:W-:Y:S05]  /*8c30*/  BRA `(.L_x_194) ;  /* 0xffffffdc00d47947 */ /* 0x000fea000383ffff */
.L_x_130:
[----:B0-----:R0:W1:Y:S02]  /*8c40*/  SYNCS.PHASECHK.TRANS64.TRYWAIT P0, [R6+URZ], R5 ;  /* 0x00000005060075a7 */ /* 0x001064000800017f */
[----:B-1----:R-:W-:Y:S05]  /*8c50*/  @!P0 NANOSLEEP.SYNCS 0x989680 ;  /* 0x009896800000895d */ /* 0x002fea0003900000 */
[----:B------:R-:W1:Y:S02]  /*8c60*/  @!P0 SYNCS.PHASECHK.TRANS64 P0, [R6+URZ], R5 ;  /* 0x00000005060085a7 */ /* 0x000e64000800007f */
[----:B-1----:R-:W-:Y:S05]  /*8c70*/  @!P0 BRA `(.L_x_130) ;  /* 0xfffffffc00f08947 */ /* 0x002fea000383ffff */
[----:B------:R-:W-:Y:S05]  /*8c80*/  BRA `(.L_x_195) ;  /* 0xffffffdc00e47947 */ /* 0x000fea000383ffff */
.L_x_131:
[----:B0-----:R0:W1:Y:S02]  /*8c90*/  SYNCS.PHASECHK.TRANS64.TRYWAIT P0, [R7+URZ], R4 ;  /* 0x00000004070075a7 */ /* 0x001064000800017f */
[----:B-1----:R-:W-:Y:S05]  /*8ca0*/  @!P0 NANOSLEEP.SYNCS 0x989680 ;  /* 0x009896800000895d */ /* 0x002fea0003900000 */
[----:B------:R-:W1:Y:S02]  /*8cb0*/  @!P0 SYNCS.PHASECHK.TRANS64 P0, [R7+URZ], R4 ;  /* 0x00000004070085a7 */ /* 0x000e64000800007f */
[----:B-1----:R-:W-:Y:S05]  /*8cc0*/  @!P0 BRA `(.L_x_131) ;  /* 0xfffffffc00f08947 */ /* 0x002fea000383ffff */
[----:B------:R-:W-:Y:S05]  /*8cd0*/  BRA `(.L_x_196) ;  /* 0xffffffdc00f47947 */ /* 0x000fea000383ffff */
.L_x_132:
[----:B0-----:R0:W1:Y:S02]  /*8ce0*/  SYNCS.PHASECHK.TRANS64.TRYWAIT P0, [R6+URZ], R5 ;  /* 0x00000005060075a7 */ /* 0x001064000800017f */
[----:B-1----:R-:W-:Y:S05]  /*8cf0*/  @!P0 NANOSLEEP.SYNCS 0x989680 ;  /* 0x009896800000895d */ /* 0x002fea0003900000 */
[----:B------:R-:W1:Y:S02]  /*8d00*/  @!P0 SYNCS.PHASECHK.TRANS64 P0, [R6+URZ], R5 ;  /* 0x00000005060085a7 */ /* 0x000e64000800007f */
[----:B-1----:R-:W-:Y:S05]  /*8d10*/  @!P0 BRA `(.L_x_132) ;  /* 0xfffffffc00f08947 */ /* 0x002fea000383ffff */
[----:B------:R-:W-:Y:S05]  /*8d20*/  BRA `(.L_x_197) ;  /* 0xffffffe000047947 */ /* 0x000fea000383ffff */
.L_x_133:
[----:B0-----:R0:W1:Y:S02]  /*8d30*/  SYNCS.PHASECHK.TRANS64.TRYWAIT P0, [R7+URZ], R4 ;  /* 0x00000004070075a7 */ /* 0x001064000800017f */
[----:B-1----:R-:W-:Y:S05]  /*8d40*/  @!P0 NANOSLEEP.SYNCS 0x989680 ;  /* 0x009896800000895d */ /* 0x002fea0003900000 */
[----:B------:R-:W1:Y:S02]  /*8d50*/  @!P0 SYNCS.PHASECHK.TRANS64 P0, [R7+URZ], R4 ;  /* 0x00000004070085a7 */ /* 0x000e64000800007f */
[----:B-1----:R-:W-:Y:S05]  /*8d60*/  @!P0 BRA `(.L_x_133) ;  /* 0xfffffffc00f08947 */ /* 0x002fea000383ffff */
[----:B------:R-:W-:Y:S05]  /*8d70*/  BRA `(.L_x_198) ;  /* 0xffffffe000147947 */ /* 0x000fea000383ffff */
.L_x_134:
[----:B0-----:R0:W1:Y:S02]  /*8d80*/  SYNCS.PHASECHK.TRANS64.TRYWAIT P0, [R6+URZ], R5 ;  /* 0x00000005060075a7 */ /* 0x001064000800017f */
[----:B-1----:R-:W-:Y:S05]  /*8d90*/  @!P0 NANOSLEEP.SYNCS 0x989680 ;  /* 0x009896800000895d */ /* 0x002fea0003900000 */
[----:B------:R-:W1:Y:S02]  /*8da0*/  @!P0 SYNCS.PHASECHK.TRANS64 P0, [R6+URZ], R5 ;  /* 0x00000005060085a7 */ /* 0x000e64000800007f */
[----:B-1----:R-:W-:Y:S05]  /*8db0*/  @!P0 BRA `(.L_x_134) ;  /* 0xfffffffc00f08947 */ /* 0x002fea000383ffff */
[----:B------:R-:W-:Y:S05]  /*8dc0*/  BRA `(.L_x_199) ;  /* 0xffffffe000247947 */ /* 0x000fea000383ffff */
.L_x_135:
[----:B0-----:R0:W1:Y:S02]  /*8dd0*/  SYNCS.PHASECHK.TRANS64.TRYWAIT P0, [R7+URZ], R4 ;  /* 0x00000004070075a7 */ /* 0x001064000800017f */
[----:B-1----:R-:W-:Y:S05]  /*8de0*/  @!P0 NANOSLEEP.SYNCS 0x989680 ;  /* 0x009896800000895d */ /* 0x002fea0003900000 */
[----:B------:R-:W1:Y:S02]  /*8df0*/  @!P0 SYNCS.PHASECHK.TRANS64 P0, [R7+URZ], R4 ;  /* 0x00000004070085a7 */ /* 0x000e64000800007f */
[----:B-1----:R-:W-:Y:S05]  /*8e00*/  @!P0 BRA `(.L_x_135) ;  /* 0xfffffffc00f08947 */ /* 0x002fea000383ffff */
[----:B------:R-:W-:Y:S05]  /*8e10*/  BRA `(.L_x_200) ;  /* 0xffffffe000347947 */ /* 0x000fea000383ffff */
.L_x_136:
[----:B0-----:R0:W1:Y:S02]  /*8e20*/  SYNCS.PHASECHK.TRANS64.TRYWAIT P0, [R6+URZ], R5 ;  /* 0x00000005060075a7 */ /* 0x001064000800017f */
[----:B-1----:R-:W-:Y:S05]  /*8e30*/  @!P0 NANOSLEEP.SYNCS 0x989680 ;  /* 0x009896800000895d */ /* 0x002fea0003900000 */
[----:B------:R-:W1:Y:S02]  /*8e40*/  @!P0 SYNCS.PHASECHK.TRANS64 P0, [R6+URZ], R5 ;  /* 0x00000005060085a7 */ /* 0x000e64000800007f */
[----:B-1----:R-:W-:Y:S05]  /*8e50*/  @!P0 BRA `(.L_x_136) ;  /* 0xfffffffc00f08947 */ /* 0x002fea000383ffff */
[----:B------:R-:W-:Y:S05]  /*8e60*/  BRA `(.L_x_201) ;  /* 0xffffffe000447947 */ /* 0x000fea000383ffff */
.L_x_137:
[----:B0-----:R0:W1:Y:S02]  /*8e70*/  SYNCS.PHASECHK.TRANS64.TRYWAIT P0, [R7+URZ], R4 ;  /* 0x00000004070075a7 */ /* 0x001064000800017f */
[----:B-1----:R-:W-:Y:S05]  /*8e80*/  @!P0 NANOSLEEP.SYNCS 0x989680 ;  /* 0x009896800000895d */ /* 0x002fea0003900000 */
[----:B------:R-:W1:Y:S02]  /*8e90*/  @!P0 SYNCS.PHASECHK.TRANS64 P0, [R7+URZ], R4 ;  /* 0x00000004070085a7 */ /* 0x000e64000800007f */
[----:B-1----:R-:W-:Y:S05]  /*8ea0*/  @!P0 BRA `(.L_x_137) ;  /* 0xfffffffc00f08947 */ /* 0x002fea000383ffff */
[----:B------:R-:W-:Y:S05]  /*8eb0*/  BRA `(.L_x_202) ;  /* 0xffffffe000547947 */ /* 0x000fea000383ffff */
.L_x_138:
[----:B0-----:R0:W1:Y:S02]  /*8ec0*/  SYNCS.PHASECHK.TRANS64.TRYWAIT P0, [R6+URZ], R5 ;  /* 0x00000005060075a7 */ /* 0x001064000800017f */
[----:B-1----:R-:W-:Y:S05]  /*8ed0*/  @!P0 NANOSLEEP.SYNCS 0x989680 ;  /* 0x009896800000895d */ /* 0x002fea0003900000 */
[----:B------:R-:W1:Y:S02]  /*8ee0*/  @!P0 SYNCS.PHASECHK.TRANS64 P0, [R6+URZ], R5 ;  /* 0x00000005060085a7 */ /* 0x000e64000800007f */
[----:B-1----:R-:W-:Y:S05]  /*8ef0*/  @!P0 BRA `(.L_x_138) ;  /* 0xfffffffc00f08947 */ /* 0x002fea000383ffff */
[----:B------:R-:W-:Y:S05]  /*8f00*/  BRA `(.L_x_203) ;  /* 0xffffffe000647947 */ /* 0x000fea000383ffff */
.L_x_139:
[----:B0-----:R0:W1:Y:S02]  /*8f10*/  SYNCS.PHASECHK.TRANS64.TRYWAIT P0, [R7+URZ], R4 ;  /* 0x00000004070075a7 */ /* 0x001064000800017f */
[----:B-1----:R-:W-:Y:S05]  /*8f20*/  @!P0 NANOSLEEP.SYNCS 0x989680 ;  /* 0x009896800000895d */ /* 0x002fea0003900000 */
[----:B------:R-:W1:Y:S02]  /*8f30*/  @!P0 SYNCS.PHASECHK.TRANS64 P0, [R7+URZ], R4 ;  /* 0x00000004070085a7 */ /* 0x000e64000800007f */
[----:B-1----:R-:W-:Y:S05]  /*8f40*/  @!P0 BRA `(.L_x_139) ;  /* 0xfffffffc00f08947 */ /* 0x002fea000383ffff */
[----:B------:R-:W-:Y:S05]  /*8f50*/  BRA `(.L_x_204) ;  /* 0xffffffe000747947 */ /* 0x000fea000383ffff */
.L_x_140:
[----:B0-----:R0:W1:Y:S02]  /*8f60*/  SYNCS.PHASECHK.TRANS64.TRYWAIT P0, [R6+URZ], R5 ;  /* 0x00000005060075a7 */ /* 0x001064000800017f */
[----:B-1----:R-:W-:Y:S05]  /*8f70*/  @!P0 NANOSLEEP.SYNCS 0x989680 ;  /* 0x009896800000895d */ /* 0x002fea0003900000 */
[----:B------:R-:W1:Y:S02]  /*8f80*/  @!P0 SYNCS.PHASECHK.TRANS64 P0, [R6+URZ], R5 ;  /* 0x00000005060085a7 */ /* 0x000e64000800007f */
[----:B-1----:R-:W-:Y:S05]  /*8f90*/  @!P0 BRA `(.L_x_140) ;  /* 0xfffffffc00f08947 */ /* 0x002fea000383ffff */
[----:B------:R-:W-:Y:S05]  /*8fa0*/  BRA `(.L_x_205) ;  /* 0xffffffe000847947 */ /* 0x000fea000383ffff */
.L_x_141:
[----:B0-----:R0:W1:Y:S02]  /*8fb0*/  SYNCS.PHASECHK.TRANS64.TRYWAIT P0, [R7+URZ], R4 ;  /* 0x00000004070075a7 */ /* 0x001064000800017f */
[----:B-1----:R-:W-:Y:S05]  /*8fc0*/  @!P0 NANOSLEEP.SYNCS 0x989680 ;  /* 0x009896800000895d */ /* 0x002fea0003900000 */
[----:B------:R-:W1:Y:S02]  /*8fd0*/  @!P0 SYNCS.PHASECHK.TRANS64 P0, [R7+URZ], R4 ;  /* 0x00000004070085a7 */ /* 0x000e64000800007f */
[----:B-1----:R-:W-:Y:S05]  /*8fe0*/  @!P0 BRA `(.L_x_141) ;  /* 0xfffffffc00f08947 */ /* 0x002fea000383ffff */
[----:B------:R-:W-:Y:S05]  /*8ff0*/  BRA `(.L_x_206) ;  /* 0xffffffe000947947 */ /* 0x000fea000383ffff */
.L_x_142:
[----:B0-----:R0:W1:Y:S02]  /*9000*/  SYNCS.PHASECHK.TRANS64.TRYWAIT P0, [R6+URZ], R5 ;  /* 0x00000005060075a7 */ /* 0x001064000800017f */
[----:B-1----:R-:W-:Y:S05]  /*9010*/  @!P0 NANOSLEEP.SYNCS 0x989680 ;  /* 0x009896800000895d */ /* 0x002fea0003900000 */
[----:B------:R-:W1:Y:S02]  /*9020*/  @!P0 SYNCS.PHASECHK.TRANS64 P0, [R6+URZ], R5 ;  /* 0x00000005060085a7 */ /* 0x000e64000800007f */
[----:B-1----:R-:W-:Y:S05]  /*9030*/  @!P0 BRA `(.L_x_142) ;  /* 0xfffffffc00f08947 */ /* 0x002fea000383ffff */
[----:B------:R-:W-:Y:S05]  /*9040*/  BRA `(.L_x_207) ;  /* 0xffffffe000a47947 */ /* 0x000fea000383ffff */
.L_x_143:
[----:B0-----:R0:W1:Y:S02]  /*9050*/  SYNCS.PHASECHK.TRANS64.TRYWAIT P0, [R7+URZ], R4 ;  /* 0x00000004070075a7 */ /* 0x001064000800017f */
[----:B-1----:R-:W-:Y:S05]  /*9060*/  @!P0 NANOSLEEP.SYNCS 0x989680 ;  /* 0x009896800000895d */ /* 0x002fea0003900000 */
[----:B------:R-:W1:Y:S02]  /*9070*/  @!P0 SYNCS.PHASECHK.TRANS64 P0, [R7+URZ], R4 ;  /* 0x00000004070085a7 */ /* 0x000e64000800007f */
[----:B-1----:R-:W-:Y:S05]  /*9080*/  @!P0 BRA `(.L_x_143) ;  /* 0xfffffffc00f08947 */ /* 0x002fea000383ffff */
[----:B------:R-:W-:Y:S05]  /*9090*/  BRA `(.L_x_208) ;  /* 0xffffffe000b47947 */ /* 0x000fea000383ffff */
.L_x_144:
[----:B0-----:R0:W1:Y:S02]  /*90a0*/  SYNCS.PHASECHK.TRANS64.TRYWAIT P0, [R6+URZ], R5 ;  /* 0x00000005060075a7 */ /* 0x001064000800017f */
[----:B-1----:R-:W-:Y:S05]  /*90b0*/  @!P0 NANOSLEEP.SYNCS 0x989680 ;  /* 0x009896800000895d */ /* 0x002fea0003900000 */
[----:B------:R-:W1:Y:S02]  /*90c0*/  @!P0 SYNCS.PHASECHK.TRANS64 P0, [R6+URZ], R5 ;  /* 0x00000005060085a7 */ /* 0x000e64000800007f */
[----:B-1----:R-:W-:Y:S05]  /*90d0*/  @!P0 BRA `(.L_x_144) ;  /* 0xfffffffc00f08947 */ /* 0x002fea000383ffff */
[----:B------:R-:W-:Y:S05]  /*90e0*/  BRA `(.L_x_209) ;  /* 0xffffffe000c47947 */ /* 0x000fea000383ffff */
.L_x_145:
[----:B0-----:R0:W1:Y:S02]  /*90f0*/  SYNCS.PHASECHK.TRANS64.TRYWAIT P0, [R7+URZ], R4 ;  /* 0x00000004070075a7 */ /* 0x001064000800017f */
[----:B-1----:R-:W-:Y:S05]  /*9100*/  @!P0 NANOSLEEP.SYNCS 0x989680 ;  /* 0x009896800000895d */ /* 0x002fea0003900000 */
[----:B------:R-:W1:Y:S02]  /*9110*/  @!P0 SYNCS.PHASECHK.TRANS64 P0, [R7+URZ], R4 ;  /* 0x00000004070085a7 */ /* 0x000e64000800007f */
[----:B-1----:R-:W-:Y:S05]  /*9120*/  @!P0 BRA `(.L_x_145) ;  /* 0xfffffffc00f08947 */ /* 0x002fea000383ffff */
[----:B------:R-:W-:Y:S05]  /*9130*/  BRA `(.L_x_210) ;  /* 0xffffffe000d47947 */ /* 0x000fea000383ffff */
.L_x_146:
[----:B0-----:R0:W1:Y:S02]  /*9140*/  SYNCS.PHASECHK.TRANS64.TRYWAIT P0, [R6+URZ], R5 ;  /* 0x00000005060075a7 */ /* 0x001064000800017f */
[----:B-1----:R-:W-:Y:S05]  /*9150*/  @!P0 NANOSLEEP.SYNCS 0x989680 ;  /* 0x009896800000895d */ /* 0x002fea0003900000 */
[----:B------:R-:W1:Y:S02]  /*9160*/  @!P0 SYNCS.PHASECHK.TRANS64 P0, [R6+URZ], R5 ;  /* 0x00000005060085a7 */ /* 0x000e64000800007f */
[----:B-1----:R-:W-:Y:S05]  /*9170*/  @!P0 BRA `(.L_x_146) ;  /* 0xfffffffc00f08947 */ /* 0x002fea000383ffff */
[----:B------:R-:W-:Y:S05]  /*9180*/  BRA `(.L_x_211) ;  /* 0xffffffe000e47947 */ /* 0x000fea000383ffff */
.L_x_147:
[----:B0-----:R0:W1:Y:S02]  /*9190*/  SYNCS.PHASECHK.TRANS64.TRYWAIT P0, [R7+URZ], R4 ;  /* 0x00000004070075a7 */ /* 0x001064000800017f */
[----:B-1----:R-:W-:Y:S05]  /*91a0*/  @!P0 NANOSLEEP.SYNCS 0x989680 ;  /* 0x009896800000895d */ /* 0x002fea0003900000 */
[----:B------:R-:W1:Y:S02]  /*91b0*/  @!P0 SYNCS.PHASECHK.TRANS64 P0, [R7+URZ], R4 ;  /* 0x00000004070085a7 */ /* 0x000e64000800007f */
[----:B-1----:R-:W-:Y:S05]  /*91c0*/  @!P0 BRA `(.L_x_147) ;  /* 0xfffffffc00f08947 */ /* 0x002fea000383ffff */
[----:B------:R-:W-:Y:S05]  /*91d0*/  BRA `(.L_x_212) ;  /* 0xffffffe000f47947 */ /* 0x000fea000383ffff */
.L_x_148:
[----:B0-----:R0:W1:Y:S02]  /*91e0*/  SYNCS.PHASECHK.TRANS64.TRYWAIT P0, [R6+URZ], R5 ;  /* 0x00000005060075a7 */ /* 0x001064000800017f */
[----:B-1----:R-:W-:Y:S05]  /*91f0*/  @!P0 NANOSLEEP.SYNCS 0x989680 ;  /* 0x009896800000895d */ /* 0x002fea0003900000 */
[----:B------:R-:W1:Y:S02]  /*9200*/  @!P0 SYNCS.PHASECHK.TRANS64 P0, [R6+URZ], R5 ;  /* 0x00000005060085a7 */ /* 0x000e64000800007f */
[----:B-1----:R-:W-:Y:S05]  /*9210*/  @!P0 BRA `(.L_x_148) ;  /* 0xfffffffc00f08947 */ /* 0x002fea000383ffff */
[----:B------:R-:W-:Y:S05]  /*9220*/  BRA `(.L_x_213) ;  /* 0xffffffe400047947 */ /* 0x000fea000383ffff */
.L_x_149:
[----:B0-----:R0:W1:Y:S02]  /*9230*/  SYNCS.PHASECHK.TRANS64.TRYWAIT P0, [R7+URZ], R4 ;  /* 0x00000004070075a7 */ /* 0x001064000800017f */
[----:B-1----:R-:W-:Y:S05]  /*9240*/  @!P0 NANOSLEEP.SYNCS 0x989680 ;  /* 0x009896800000895d */ /* 0x002fea0003900000 */
[----:B------:R-:W1:Y:S02]  /*9250*/  @!P0 SYNCS.PHASECHK.TRANS64 P0, [R7+URZ], R4 ;  /* 0x00000004070085a7 */ /* 0x000e64000800007f */
[----:B-1----:R-:W-:Y:S05]  /*9260*/  @!P0 BRA `(.L_x_149) ;  /* 0xfffffffc00f08947 */ /* 0x002fea000383ffff */
[----:B------:R-:W-:Y:S05]  /*9270*/  BRA `(.L_x_214) ;  /* 0xffffffe400147947 */ /* 0x000fea000383ffff */
.L_x_150:
[----:B0-----:R0:W1:Y:S02]  /*9280*/  SYNCS.PHASECHK.TRANS64.TRYWAIT P0, [R6+URZ], R5 ;  /* 0x00000005060075a7 */ /* 0x001064000800017f */
[----:B-1----:R-:W-:Y:S05]  /*9290*/  @!P0 NANOSLEEP.SYNCS 0x989680 ;  /* 0x009896800000895d */ /* 0x002fea0003900000 */
[----:B------:R-:W1:Y:S02]  /*92a0*/  @!P0 SYNCS.PHASECHK.TRANS64 P0, [R6+URZ], R5 ;  /* 0x00000005060085a7 */ /* 0x000e64000800007f */
[----:B-1----:R-:W-:Y:S05]  /*92b0*/  @!P0 BRA `(.L_x_150) ;  /* 0xfffffffc00f08947 */ /* 0x002fea000383ffff */
[----:B------:R-:W-:Y:S05]  /*92c0*/  BRA `(.L_x_215) ;  /* 0xffffffe400247947 */ /* 0x000fea000383ffff */
.L_x_151:
[----:B0-----:R0:W1:Y:S02]  /*92d0*/  SYNCS.PHASECHK.TRANS64.TRYWAIT P0, [R7+URZ], R4 ;  /* 0x00000004070075a7 */ /* 0x001064000800017f */
[----:B-1----:R-:W-:Y:S05]  /*92e0*/  @!P0 NANOSLEEP.SYNCS 0x989680 ;  /* 0x009896800000895d */ /* 0x002fea0003900000 */
[----:B------:R-:W1:Y:S02]  /*92f0*/  @!P0 SYNCS.PHASECHK.TRANS64 P0, [R7+URZ], R4 ;  /* 0x00000004070085a7 */ /* 0x000e64000800007f */
[----:B-1----:R-:W-:Y:S05]  /*9300*/  @!P0 BRA `(.L_x_151) ;  /* 0xfffffffc00f08947 */ /* 0x002fea000383ffff */
[----:B------:R-:W-:Y:S05]  /*9310*/  BRA `(.L_x_216) ;  /* 0xffffffe400347947 */ /* 0x000fea000383ffff */
.L_x_152:
[----:B0-----:R0:W1:Y:S02]  /*9320*/  SYNCS.PHASECHK.TRANS64.TRYWAIT P0, [R6+URZ], R5 ;  /* 0x00000005060075a7 */ /* 0x001064000800017f */
[----:B-1----:R-:W-:Y:S05]  /*9330*/  @!P0 NANOSLEEP.SYNCS 0x989680 ;  /* 0x009896800000895d */ /* 0x002fea0003900000 */
[----:B------:R-:W1:Y:S02]  /*9340*/  @!P0 SYNCS.PHASECHK.TRANS64 P0, [R6+URZ], R5 ;  /* 0x00000005060085a7 */ /* 0x000e64000800007f */
[----:B-1----:R-:W-:Y:S05]  /*9350*/  @!P0 BRA `(.L_x_152) ;  /* 0xfffffffc00f08947 */ /* 0x002fea000383ffff */
[----:B------:R-:W-:Y:S05]  /*9360*/  BRA `(.L_x_217) ;  /* 0xffffffe400447947 */ /* 0x000fea000383ffff */
.L_x_153:
[----:B0-----:R0:W1:Y:S02]  /*9370*/  SYNCS.PHASECHK.TRANS64.TRYWAIT P0, [R7+URZ], R4 ;  /* 0x00000004070075a7 */ /* 0x001064000800017f */
[----:B-1----:R-:W-:Y:S05]  /*9380*/  @!P0 NANOSLEEP.SYNCS 0x989680 ;  /* 0x009896800000895d */ /* 0x002fea0003900000 */
[----:B------:R-:W1:Y:S02]  /*9390*/  @!P0 SYNCS.PHASECHK.TRANS64 P0, [R7+URZ], R4 ;  /* 0x00000004070085a7 */ /* 0x000e64000800007f */
[----:B-1----:R-:W-:Y:S05]  /*93a0*/  @!P0 BRA `(.L_x_153) ;  /* 0xfffffffc00f08947 */ /* 0x002fea000383ffff */
[----:B------:R-:W-:Y:S05]  /*93b0*/  BRA `(.L_x_218) ;  /* 0xffffffe400547947 */ /* 0x000fea000383ffff */
.L_x_154:
[----:B0-----:R0:W1:Y:S02]  /*93c0*/  SYNCS.PHASECHK.TRANS64.TRYWAIT P0, [R6+URZ], R5 ;  /* 0x00000005060075a7 */ /* 0x001064000800017f */
[----:B-1----:R-:W-:Y:S05]  /*93d0*/  @!P0 NANOSLEEP.SYNCS 0x989680 ;  /* 0x009896800000895d */ /* 0x002fea0003900000 */
[----:B------:R-:W1:Y:S02]  /*93e0*/  @!P0 SYNCS.PHASECHK.TRANS64 P0, [R6+URZ], R5 ;  /* 0x00000005060085a7 */ /* 0x000e64000800007f */
[----:B-1----:R-:W-:Y:S05]  /*93f0*/  @!P0 BRA `(.L_x_154) ;  /* 0xfffffffc00f08947 */ /* 0x002fea000383ffff */
[----:B------:R-:W-:Y:S05]  /*9400*/  BRA `(.L_x_219) ;  /* 0xffffffe400647947 */ /* 0x000fea000383ffff */
.L_x_155:
[----:B0-----:R0:W1:Y:S02]  /*9410*/  SYNCS.PHASECHK.TRANS64.TRYWAIT P0, [R7+URZ], R4 ;  /* 0x00000004070075a7 */ /* 0x001064000800017f */
[----:B-1----:R-:W-:Y:S05]  /*9420*/  @!P0 NANOSLEEP.SYNCS 0x989680 ;  /* 0x009896800000895d */ /* 0x002fea0003900000 */
[----:B------:R-:W1:Y:S02]  /*9430*/  @!P0 SYNCS.PHASECHK.TRANS64 P0, [R7+URZ], R4 ;  /* 0x00000004070085a7 */ /* 0x000e64000800007f */
[----:B-1----:R-:W-:Y:S05]  /*9440*/  @!P0 BRA `(.L_x_155) ;  /* 0xfffffffc00f08947 */ /* 0x002fea000383ffff */
[----:B------:R-:W-:Y:S05]  /*9450*/  BRA `(.L_x_220) ;  /* 0xffffffe400747947 */ /* 0x000fea000383ffff */
.L_x_156:
[----:B0-----:R0:W1:Y:S02]  /*9460*/  SYNCS.PHASECHK.TRANS64.TRYWAIT P0, [R6+URZ], R5 ;  /* 0x00000005060075a7 */ /* 0x001064000800017f */
[----:B-1----:R-:W-:Y:S05]  /*9470*/  @!P0 NANOSLEEP.SYNCS 0x989680 ;  /* 0x009896800000895d */ /* 0x002fea0003900000 */
[----:B------:R-:W1:Y:S02]  /*9480*/  @!P0 SYNCS.PHASECHK.TRANS64 P0, [R6+URZ], R5 ;  /* 0x00000005060085a7 */ /* 0x000e64000800007f */
[----:B-1----:R-:W-:Y:S05]  /*9490*/  @!P0 BRA `(.L_x_156) ;  /* 0xfffffffc00f08947 */ /* 0x002fea000383ffff */
[----:B------:R-:W-:Y:S05]  /*94a0*/  BRA `(.L_x_221) ;  /* 0xffffffe400847947 */ /* 0x000fea000383ffff */
.L_x_157:
[----:B0-----:R0:W1:Y:S02]  /*94b0*/  SYNCS.PHASECHK.TRANS64.TRYWAIT P0, [R7+URZ], R4 ;  /* 0x00000004070075a7 */ /* 0x001064000800017f */
[----:B-1----:R-:W-:Y:S05]  /*94c0*/  @!P0 NANOSLEEP.SYNCS 0x989680 ;  /* 0x009896800000895d */ /* 0x002fea0003900000 */
[----:B------:R-:W1:Y:S02]  /*94d0*/  @!P0 SYNCS.PHASECHK.TRANS64 P0, [R7+URZ], R4 ;  /* 0x00000004070085a7 */ /* 0x000e64000800007f */
[----:B-1----:R-:W-:Y:S05]  /*94e0*/  @!P0 BRA `(.L_x_157) ;  /* 0xfffffffc00f08947 */ /* 0x002fea000383ffff */
[----:B------:R-:W-:Y:S05]  /*94f0*/  BRA `(.L_x_222) ;  /* 0xffffffe400947947 */ /* 0x000fea000383ffff */
.L_x_158:
[----:B0-----:R0:W1:Y:S02]  /*9500*/  SYNCS.PHASECHK.TRANS64.TRYWAIT P0, [R6+URZ], R5 ;  /* 0x00000005060075a7 */ /* 0x001064000800017f */
[----:B-1----:R-:W-:Y:S05]  /*9510*/  @!P0 NANOSLEEP.SYNCS 0x989680 ;  /* 0x009896800000895d */ /* 0x002fea0003900000 */
[----:B------:R-:W1:Y:S02]  /*9520*/  @!P0 SYNCS.PHASECHK.TRANS64 P0, [R6+URZ], R5 ;  /* 0x00000005060085a7 */ /* 0x000e64000800007f */
[----:B-1----:R-:W-:Y:S05]  /*9530*/  @!P0 BRA `(.L_x_158) ;  /* 0xfffffffc00f08947 */ /* 0x002fea000383ffff */
[----:B------:R-:W-:Y:S05]  /*9540*/  BRA `(.L_x_223) ;  /* 0xffffffe400a47947 */ /* 0x000fea000383ffff */
.L_x_159:
[----:B0-----:R0:W1:Y:S02]  /*9550*/  SYNCS.PHASECHK.TRANS64.TRYWAIT P0, [R7+URZ], R4 ;  /* 0x00000004070075a7 */ /* 0x001064000800017f */
[----:B-1----:R-:W-:Y:S05]  /*9560*/  @!P0 NANOSLEEP.SYNCS 0x989680 ;  /* 0x009896800000895d */ /* 0x002fea0003900000 */
[----:B------:R-:W1:Y:S02]  /*9570*/  @!P0 SYNCS.PHASECHK.TRANS64 P0, [R7+URZ], R4 ;  /* 0x00000004070085a7 */ /* 0x000e64000800007f */
[----:B-1----:R-:W-:Y:S05]  /*9580*/  @!P0 BRA `(.L_x_159) ;  /* 0xfffffffc00f08947 */ /* 0x002fea000383ffff */
[----:B------:R-:W-:Y:S05]  /*9590*/  BRA `(.L_x_224) ;  /* 0xffffffe400b47947 */ /* 0x000fea000383ffff */
.L_x_160:
[----:B0-----:R0:W1:Y:S02]  /*95a0*/  SYNCS.PHASECHK.TRANS64.TRYWAIT P0, [R6+URZ], R5 ;  /* 0x00000005060075a7 */ /* 0x001064000800017f */
[----:B-1----:R-:W-:Y:S05]  /*95b0*/  @!P0 NANOSLEEP.SYNCS 0x989680 ;  /* 0x009896800000895d */ /* 0x002fea0003900000 */
[----:B------:R-:W1:Y:S02]  /*95c0*/  @!P0 SYNCS.PHASECHK.TRANS64 P0, [R6+URZ], R5 ;  /* 0x00000005060085a7 */ /* 0x000e64000800007f */
[----:B-1----:R-:W-:Y:S05]  /*95d0*/  @!P0 BRA `(.L_x_160) ;  /* 0xfffffffc00f08947 */ /* 0x002fea000383ffff */
[----:B------:R-:W-:Y:S05]  /*95e0*/  BRA `(.L_x_225) ;  /* 0xffffffe400c47947 */ /* 0x000fea000383ffff */
.L_x_161:
[----:B0-----:R0:W1:Y:S02]  /*95f0*/  SYNCS.PHASECHK.TRANS64.TRYWAIT P0, [R7+URZ], R4 ;  /* 0x00000004070075a7 */ /* 0x001064000800017f */
[----:B-1----:R-:W-:Y:S05]  /*9600*/  @!P0 NANOSLEEP.SYNCS 0x989680 ;  /* 0x009896800000895d */ /* 0x002fea0003900000 */
[----:B------:R-:W1:Y:S02]  /*9610*/  @!P0 SYNCS.PHASECHK.TRANS64 P0, [R7+URZ], R4 ;  /* 0x00000004070085a7 */ /* 0x000e64000800007f */
[----:B-1----:R-:W-:Y:S05]  /*9620*/  @!P0 BRA `(.L_x_161) ;  /* 0xfffffffc00f08947 */ /* 0x002fea000383ffff */
[----:B------:R-:W-:Y:S05]  /*9630*/  BRA `(.L_x_226) ;  /* 0xffffffe400d47947 */ /* 0x000fea000383ffff */
.L_x_162:
[----:B0-----:R0:W1:Y:S02]  /*9640*/  SYNCS.PHASECHK.TRANS64.TRYWAIT P0, [R6+URZ], R5 ;  /* 0x00000005060075a7 */ /* 0x001064000800017f */
[----:B-1----:R-:W-:Y:S05]  /*9650*/  @!P0 NANOSLEEP.SYNCS 0x989680 ;  /* 0x009896800000895d */ /* 0x002fea0003900000 */
[----:B------:R-:W1:Y:S02]  /*9660*/  @!P0 SYNCS.PHASECHK.TRANS64 P0, [R6+URZ], R5 ;  /* 0x00000005060085a7 */ /* 0x000e64000800007f */
[----:B-1----:R-:W-:Y:S05]  /*9670*/  @!P0 BRA `(.L_x_162) ;  /* 0xfffffffc00f08947 */ /* 0x002fea000383ffff */
[----:B------:R-:W-:Y:S05]  /*9680*/  BRA `(.L_x_227) ;  /* 0xffffffe400e47947 */ /* 0x000fea000383ffff */
.L_x_163:
[----:B0-----:R0:W1:Y:S02]  /*9690*/  SYNCS.PHASECHK.TRANS64.TRYWAIT P0, [R7+URZ], R4 ;  /* 0x00000004070075a7 */ /* 0x001064000800017f */
[----:B-1----:R-:W-:Y:S05]  /*96a0*/  @!P0 NANOSLEEP.SYNCS 0x989680 ;  /* 0x009896800000895d */ /* 0x002fea0003900000 */
[----:B------:R-:W1:Y:S02]  /*96b0*/  @!P0 SYNCS.PHASECHK.TRANS64 P0, [R7+URZ], R4 ;  /* 0x00000004070085a7 */ /* 0x000e64000800007f */
[----:B-1----:R-:W-:Y:S05]  /*96c0*/  @!P0 BRA `(.L_x_163) ;  /* 0xfffffffc00f08947 */ /* 0x002fea000383ffff */
[----:B------:R-:W-:Y:S05]  /*96d0*/  BRA `(.L_x_228) ;  /* 0xffffffe400f47947 */ /* 0x000fea000383ffff */
.L_x_164:
[----:B0-----:R0:W1:Y:S02]  /*96e0*/  SYNCS.PHASECHK.TRANS64.TRYWAIT P0, [R6+URZ], R5 ;  /* 0x00000005060075a7 */ /* 0x001064000800017f */
[----:B-1----:R-:W-:Y:S05]  /*96f0*/  @!P0 NANOSLEEP.SYNCS 0x989680 ;  /* 0x009896800000895d */ /* 0x002fea0003900000 */
[----:B------:R-:W1:Y:S02]  /*9700*/  @!P0 SYNCS.PHASECHK.TRANS64 P0, [R6+URZ], R5 ;  /* 0x00000005060085a7 */ /* 0x000e64000800007f */
[----:B-1----:R-:W-:Y:S05]  /*9710*/  @!P0 BRA `(.L_x_164) ;  /* 0xfffffffc00f08947 */ /* 0x002fea000383ffff */
[----:B------:R-:W-:Y:S05]  /*9720*/  BRA `(.L_x_229) ;  /* 0xffffffe800047947 */ /* 0x000fea000383ffff */
.L_x_165:
[----:B0-----:R0:W1:Y:S02]  /*9730*/  SYNCS.PHASECHK.TRANS64.TRYWAIT P0, [R7+URZ], R4 ;  /* 0x00000004070075a7 */ /* 0x001064000800017f */
[----:B-1----:R-:W-:Y:S05]  /*9740*/  @!P0 NANOSLEEP.SYNCS 0x989680 ;  /* 0x009896800000895d */ /* 0x002fea0003900000 */
[----:B------:R-:W1:Y:S02]  /*9750*/  @!P0 SYNCS.PHASECHK.TRANS64 P0, [R7+URZ], R4 ;  /* 0x00000004070085a7 */ /* 0x000e64000800007f */
[----:B-1----:R-:W-:Y:S05]  /*9760*/  @!P0 BRA `(.L_x_165) ;  /* 0xfffffffc00f08947 */ /* 0x002fea000383ffff */
[----:B------:R-:W-:Y:S05]  /*9770*/  BRA `(.L_x_230) ;  /* 0xffffffe800147947 */ /* 0x000fea000383ffff */
.L_x_166:
[----:B0-----:R0:W1:Y:S02]  /*9780*/  SYNCS.PHASECHK.TRANS64.TRYWAIT P0, [R6+URZ], R5 ;  /* 0x00000005060075a7 */ /* 0x001064000800017f */
[----:B-1----:R-:W-:Y:S05]  /*9790*/  @!P0 NANOSLEEP.SYNCS 0x989680 ;  /* 0x009896800000895d */ /* 0x002fea0003900000 */
[----:B------:R-:W1:Y:S02]  /*97a0*/  @!P0 SYNCS.PHASECHK.TRANS64 P0, [R6+URZ], R5 ;  /* 0x00000005060085a7 */ /* 0x000e64000800007f */
[----:B-1----:R-:W-:Y:S05]  /*97b0*/  @!P0 BRA `(.L_x_166) ;  /* 0xfffffffc00f08947 */ /* 0x002fea000383ffff */
[----:B------:R-:W-:Y:S05]  /*97c0*/  BRA `(.L_x_231) ;  /* 0xffffffe800247947 */ /* 0x000fea000383ffff */
.L_x_167:
[----:B0-----:R0:W1:Y:S02]  /*97d0*/  SYNCS.PHASECHK.TRANS64.TRYWAIT P0, [R7+URZ], R4 ;  /* 0x00000004070075a7 */ /* 0x001064000800017f */
[----:B-1----:R-:W-:Y:S05]  /*97e0*/  @!P0 NANOSLEEP.SYNCS 0x989680 ;  /* 0x009896800000895d */ /* 0x002fea0003900000 */
[----:B------:R-:W1:Y:S02]  /*97f0*/  @!P0 SYNCS.PHASECHK.TRANS64 P0, [R7+URZ], R4 ;  /* 0x00000004070085a7 */ /* 0x000e64000800007f */
[----:B-1----:R-:W-:Y:S05]  /*9800*/  @!P0 BRA `(.L_x_167) ;  /* 0xfffffffc00f08947 */ /* 0x002fea000383ffff */
[----:B------:R-:W-:Y:S05]  /*9810*/  BRA `(.L_x_232) ;  /* 0xffffffe800347947 */ /* 0x000fea000383ffff */
.L_x_168:
[----:B0-----:R0:W1:Y:S02]  /*9820*/  SYNCS.PHASECHK.TRANS64.TRYWAIT P0, [R6+URZ], R5 ;  /* 0x00000005060075a7 */ /* 0x001064000800017f */
[----:B-1----:R-:W-:Y:S05]  /*9830*/  @!P0 NANOSLEEP.SYNCS 0x989680 ;  /* 0x009896800000895d */ /* 0x002fea0003900000 */
[----:B------:R-:W1:Y:S02]  /*9840*/  @!P0 SYNCS.PHASECHK.TRANS64 P0, [R6+URZ], R5 ;  /* 0x00000005060085a7 */ /* 0x000e64000800007f */
[----:B-1----:R-:W-:Y:S05]  /*9850*/  @!P0 BRA `(.L_x_168) ;  /* 0xfffffffc00f08947 */ /* 0x002fea000383ffff */
[----:B------:R-:W-:Y:S05]  /*9860*/  BRA `(.L_x_233) ;  /* 0xffffffe800447947 */ /* 0x000fea000383ffff */
.L_x_169:
[----:B0-----:R0:W1:Y:S02]  /*9870*/  SYNCS.PHASECHK.TRANS64.TRYWAIT P0, [R7+URZ], R4 ;  /* 0x00000004070075a7 */ /* 0x001064000800017f */
[----:B-1----:R-:W-:Y:S05]  /*9880*/  @!P0 NANOSLEEP.SYNCS 0x989680 ;  /* 0x009896800000895d */ /* 0x002fea0003900000 */
[----:B------:R-:W1:Y:S02]  /*9890*/  @!P0 SYNCS.PHASECHK.TRANS64 P0, [R7+URZ], R4 ;  /* 0x00000004070085a7 */ /* 0x000e64000800007f */
[----:B-1----:R-:W-:Y:S05]  /*98a0*/  @!P0 BRA `(.L_x_169) ;  /* 0xfffffffc00f08947 */ /* 0x002fea000383ffff */
[----:B------:R-:W-:Y:S05]  /*98b0*/  BRA `(.L_x_234) ;  /* 0xffffffe800547947 */ /* 0x000fea000383ffff */
.L_x_170:
[----:B0-----:R0:W1:Y:S02]  /*98c0*/  SYNCS.PHASECHK.TRANS64.TRYWAIT P0, [R6+URZ], R5 ;  /* 0x00000005060075a7 */ /* 0x001064000800017f */
[----:B-1----:R-:W-:Y:S05]  /*98d0*/  @!P0 NANOSLEEP.SYNCS 0x989680 ;  /* 0x009896800000895d */ /* 0x002fea0003900000 */
[----:B------:R-:W1:Y:S02]  /*98e0*/  @!P0 SYNCS.PHASECHK.TRANS64 P0, [R6+URZ], R5 ;  /* 0x00000005060085a7 */ /* 0x000e64000800007f */
[----:B-1----:R-:W-:Y:S05]  /*98f0*/  @!P0 BRA `(.L_x_170) ;  /* 0xfffffffc00f08947 */ /* 0x002fea000383ffff */
[----:B------:R-:W-:Y:S05]  /*9900*/  BRA `(.L_x_235) ;  /* 0xffffffe800647947 */ /* 0x000fea000383ffff */
.L_x_171:
[----:B0-----:R0:W1:Y:S02]  /*9910*/  SYNCS.PHASECHK.TRANS64.TRYWAIT P0, [R7+URZ], R4 ;  /* 0x00000004070075a7 */ /* 0x001064000800017f */
[----:B-1----:R-:W-:Y:S05]  /*9920*/  @!P0 NANOSLEEP.SYNCS 0x989680 ;  /* 0x009896800000895d */ /* 0x002fea0003900000 */
[----:B------:R-:W1:Y:S02]  /*9930*/  @!P0 SYNCS.PHASECHK.TRANS64 P0, [R7+URZ], R4 ;  /* 0x00000004070085a7 */ /* 0x000e64000800007f */
[----:B-1----:R-:W-:Y:S05]  /*9940*/  @!P0 BRA `(.L_x_171) ;  /* 0xfffffffc00f08947 */ /* 0x002fea000383ffff */
[----:B------:R-:W-:Y:S05]  /*9950*/  BRA `(.L_x_236) ;  /* 0xffffffe800747947 */ /* 0x000fea000383ffff */
.L_x_172:
[----:B0-----:R0:W1:Y:S02]  /*9960*/  SYNCS.PHASECHK.TRANS64.TRYWAIT P0, [R6+URZ], R5 ;  /* 0x00000005060075a7 */ /* 0x001064000800017f */
[----:B-1----:R-:W-:Y:S05]  /*9970*/  @!P0 NANOSLEEP.SYNCS 0x989680 ;  /* 0x009896800000895d */ /* 0x002fea0003900000 */
[----:B------:R-:W1:Y:S02]  /*9980*/  @!P0 SYNCS.PHASECHK.TRANS64 P0, [R6+URZ], R5 ;  /* 0x00000005060085a7 */ /* 0x000e64000800007f */
[----:B-1----:R-:W-:Y:S05]  /*9990*/  @!P0 BRA `(.L_x_172) ;  /* 0xfffffffc00f08947 */ /* 0x002fea000383ffff */
[----:B------:R-:W-:Y:S05]  /*99a0*/  BRA `(.L_x_237) ;  /* 0xffffffe800847947 */ /* 0x000fea000383ffff */
.L_x_173:
[----:B0-----:R0:W1:Y:S02]  /*99b0*/  SYNCS.PHASECHK.TRANS64.TRYWAIT P0, [R7+URZ], R4 ;  /* 0x00000004070075a7 */ /* 0x001064000800017f */
[----:B-1----:R-:W-:Y:S05]  /*99c0*/  @!P0 NANOSLEEP.SYNCS 0x989680 ;  /* 0x009896800000895d */ /* 0x002fea0003900000 */
[----:B------:R-:W1:Y:S02]  /*99d0*/  @!P0 SYNCS.PHASECHK.TRANS64 P0, [R7+URZ], R4 ;  /* 0x00000004070085a7 */ /* 0x000e64000800007f */
[----:B-1----:R-:W-:Y:S05]  /*99e0*/  @!P0 BRA `(.L_x_173) ;  /* 0xfffffffc00f08947 */ /* 0x002fea000383ffff */
[----:B------:R-:W-:Y:S05]  /*99f0*/  BRA `(.L_x_238) ;  /* 0xffffffe800947947 */ /* 0x000fea000383ffff */
.L_x_174:
[----:B0-----:R0:W1:Y:S02]  /*9a00*/  SYNCS.PHASECHK.TRANS64.TRYWAIT P0, [R6+URZ], R5 ;  /* 0x00000005060075a7 */ /* 0x001064000800017f */
[----:B-1----:R-:W-:Y:S05]  /*9a10*/  @!P0 NANOSLEEP.SYNCS 0x989680 ;  /* 0x009896800000895d */ /* 0x002fea0003900000 */
[----:B------:R-:W1:Y:S02]  /*9a20*/  @!P0 SYNCS.PHASECHK.TRANS64 P0, [R6+URZ], R5 ;  /* 0x00000005060085a7 */ /* 0x000e64000800007f */
[----:B-1----:R-:W-:Y:S05]  /*9a30*/  @!P0 BRA `(.L_x_174) ;  /* 0xfffffffc00f08947 */ /* 0x002fea000383ffff */
[----:B------:R-:W-:Y:S05]  /*9a40*/  BRA `(.L_x_239) ;  /* 0xffffffe800a47947 */ /* 0x000fea000383ffff */
.L_x_175:
[----:B0-----:R0:W1:Y:S02]  /*9a50*/  SYNCS.PHASECHK.TRANS64.TRYWAIT P0, [R7+URZ], R4 ;  /* 0x00000004070075a7 */ /* 0x001064000800017f */
[----:B-1----:R-:W-:Y:S05]  /*9a60*/  @!P0 NANOSLEEP.SYNCS 0x989680 ;  /* 0x009896800000895d */ /* 0x002fea0003900000 */
[----:B------:R-:W1:Y:S02]  /*9a70*/  @!P0 SYNCS.PHASECHK.TRANS64 P0, [R7+URZ], R4 ;  /* 0x00000004070085a7 */ /* 0x000e64000800007f */
[----:B-1----:R-:W-:Y:S05]  /*9a80*/  @!P0 BRA `(.L_x_175) ;  /* 0xfffffffc00f08947 */ /* 0x002fea000383ffff */
[----:B------:R-:W-:Y:S05]  /*9a90*/  BRA `(.L_x_240) ;  /* 0xffffffe800b47947 */ /* 0x000fea000383ffff */
.L_x_176:
[----:B0-----:R0:W1:Y:S02]  /*9aa0*/  SYNCS.PHASECHK.TRANS64.TRYWAIT P0, [R6+URZ], R5 ;  /* 0x00000005060075a7 */ /* 0x001064000800017f */
[----:B-1----:R-:W-:Y:S05]  /*9ab0*/  @!P0 NANOSLEEP.SYNCS 0x989680 ;  /* 0x009896800000895d */ /* 0x002fea0003900000 */
[----:B------:R-:W1:Y:S02]  /*9ac0*/  @!P0 SYNCS.PHASECHK.TRANS64 P0, [R6+URZ], R5 ;  /* 0x00000005060085a7 */ /* 0x000e64000800007f */
[----:B-1----:R-:W-:Y:S05]  /*9ad0*/  @!P0 BRA `(.L_x_176) ;  /* 0xfffffffc00f08947 */ /* 0x002fea000383ffff */
[----:B------:R-:W-:Y:S05]  /*9ae0*/  BRA `(.L_x_241) ;  /* 0xffffffe800c47947 */ /* 0x000fea000383ffff */
.L_x_177:
[----:B0-----:R0:W1:Y:S02]  /*9af0*/  SYNCS.PHASECHK.TRANS64.TRYWAIT P0, [R7+URZ], R4 ;  /* 0x00000004070075a7 */ /* 0x001064000800017f */
[----:B-1----:R-:W-:Y:S05]  /*9b00*/  @!P0 NANOSLEEP.SYNCS 0x989680 ;  /* 0x009896800000895d */ /* 0x002fea0003900000 */
[----:B------:R-:W1:Y:S02]  /*9b10*/  @!P0 SYNCS.PHASECHK.TRANS64 P0, [R7+URZ], R4 ;  /* 0x00000004070085a7 */ /* 0x000e64000800007f */
[----:B-1----:R-:W-:Y:S05]  /*9b20*/  @!P0 BRA `(.L_x_177) ;  /* 0xfffffffc00f08947 */ /* 0x002fea000383ffff */
[----:B------:R-:W-:Y:S05]  /*9b30*/  BRA `(.L_x_242) ;  /* 0xffffffe800d47947 */ /* 0x000fea000383ffff */
.L_x_178:
[----:B-1----:R1:W2:Y:S02]  /*9b40*/  SYNCS.PHASECHK.TRANS64.TRYWAIT P0, [R6+URZ], R5 ;  /* 0x00000005060075a7 */ /* 0x0022a4000800017f */
[----:B--2---:R-:W-:Y:S05]  /*9b50*/  @!P0 NANOSLEEP.SYNCS 0x989680 ;  /* 0x009896800000895d */ /* 0x004fea0003900000 */
[----:B------:R-:W2:Y:S02]  /*9b60*/  @!P0 SYNCS.PHASECHK.TRANS64 P0, [R6+URZ], R5 ;  /* 0x00000005060085a7 */ /* 0x000ea4000800007f */
[----:B--2---:R-:W-:Y:S05]  /*9b70*/  @!P0 BRA `(.L_x_178) ;  /* 0xfffffffc00f08947 */ /* 0x004fea000383ffff */
[----:B------:R-:W-:Y:S05]  /*9b80*/  BRA `(.L_x_243) ;  /* 0xffffffe800dc7947 */ /* 0x000fea000383ffff */
.L_x_244:
[----:B------:R-:W-:-:S00]  /*9b90*/  BRA `(.L_x_244) ;  /* 0xfffffffc00fc7947 */ /* 0x000fc0000383ffff */
[----:B------:R-:W-:-:S00]  /*9ba0*/  NOP ;  /* 0x0000000000007918 */ /* 0x000fc00000000000 */
        /* <DEDUP_REMOVED lines=13> */
.L_x_245:


//--------------------- .nv.shared._ZN7cutlass13device_kernelINS_4gemm6kernel13GemmUniversalIN4cute5tupleIJiiiiEEENS1_10collective13CollectiveMmaINS1_37MainloopSm90TmaGmmaWarpSpecializedFP8ILi56ENS5_IJNS4_1CILi1EEESB_SB_EEENS1_32KernelTmaWarpSpecializedPingpongEEENS5_IJNSA_ILi64EEESF_NSA_ILi32EEEEEENS_12float_e5m2_tENS5_IJlSB_lEEESI_SJ_NS4_8TiledMMAINS4_8MMA_AtomIJNS4_4SM904GMMA30MMA_64x64x32_F32E5M2E5M2_SS_TNILNSN_7ScaleInE1ELSP_1EEEEEENS4_6LayoutISC_NS5_IJNSA_ILi0EEEST_ST_EEEEENS5_IJNS4_10UnderscoreESW_SW_EEEEENS4_13SM90_TMA_LOADENS4_14ComposedLayoutINS4_7SwizzleILi1ELi4ELi3EEENS4_18smem_ptr_flag_bitsILi8EEENSS_INS5_IJNSA_ILi8EEESG_EEENS5_IJSG_SB_EEEEEEEvNS4_8identityESZ_S19_vS1A_EENS_8epilogue10collective6detail29Sm90TmaWarpSpecializedAdapterINS1D_15DefaultEpilogueISI_SJ_SJ_NS1C_6thread17LinearCombinationISI_Li1EffLNS1H_9ScaleType4KindE0ELNS_15FloatRoundStyleE2ESI_EENS1_15EpilogueDefaultEEEEEvvEEEEvNT_6ParamsE --------------------------
	.section	.nv.shared._ZN7cutlass13device_kernelINS_4gemm6kernel13GemmUniversalIN4cute5tupleIJiiiiEEENS1_10collective13CollectiveMmaINS1_37MainloopSm90TmaGmmaWarpSpecializedFP8ILi56ENS5_IJNS4_1CILi1EEESB_SB_EEENS1_32KernelTmaWarpSpecializedPingpongEEENS5_IJNSA_ILi64EEESF_NSA_ILi32EEEEEENS_12float_e5m2_tENS5_IJlSB_lEEESI_SJ_NS4_8TiledMMAINS4_8MMA_AtomIJNS4_4SM904GMMA30MMA_64x64x32_F32E5M2E5M2_SS_TNILNSN_7ScaleInE1ELSP_1EEEEEENS4_6LayoutISC_NS5_IJNSA_ILi0EEEST_ST_EEEEENS5_IJNS4_10UnderscoreESW_SW_EEEEENS4_13SM90_TMA_LOADENS4_14ComposedLayoutINS4_7SwizzleILi1ELi4ELi3EEENS4_18smem_ptr_flag_bitsILi8EEENSS_INS5_IJNSA_ILi8EEESG_EEENS5_IJSG_SB_EEEEEEEvNS4_8identityESZ_S19_vS1A_EENS_8epilogue10collective6detail29Sm90TmaWarpSpecializedAdapterINS1D_15DefaultEpilogueISI_SJ_SJ_NS1C_6thread17LinearCombinationISI_Li1EffLNS1H_9ScaleType4KindE0ELNS_15FloatRoundStyleE2ESI_EENS1_15EpilogueDefaultEEEEEvvEEEEvNT_6ParamsE,"aw",@nobits
	.sectionflags	@""
	.align	16
	.zero		1024


//--------------------- .nv.shared.reserved.0     --------------------------
	.section	.nv.shared.reserved.0,"aw",@nobits
	.weak		__nv_reservedSMEM_offset_0_alias
	.size		__nv_reservedSMEM_offset_0_alias, 0, 0
	.other		__nv_reservedSMEM_offset_0_alias,@"STO_CUDA_RESERVED_SHARED STV_DEFAULT"
__nv_reservedSMEM_offset_0_alias:
	.zero		0


//--------------------- .nv.global                --------------------------
	.section	.nv.global,"aw",@nobits
.nv.global:
	.type		_ZN40_INTERNAL_c1b93b3d_4_k_cu_3814b3c7_243644cute1_E,@object
	.size		_ZN40_INTERNAL_c1b93b3d_4_k_cu_3814b3c7_243644cute1_E,(_ZN40_INTERNAL_c1b93b3d_4_k_cu_3814b3c7_243644cuda3std3__45__cpo6cbeginE - _ZN40_INTERNAL_c1b93b3d_4_k_cu_3814b3c7_243644cute1_E)
_ZN40_INTERNAL_c1b93b3d_4_k_cu_3814b3c7_243644cute1_E:
	.zero		1
	.type		_ZN40_INTERNAL_c1b93b3d_4_k_cu_3814b3c7_243644cuda3std3__45__cpo6cbeginE,@object
	.size		_ZN40_INTERNAL_c1b93b3d_4_k_cu_3814b3c7_243644cuda3std3__45__cpo6cbeginE,(_ZN40_INTERNAL_c1b93b3d_4_k_cu_3814b3c7_243644cuda3std3__48in_placeE - _ZN40_INTERNAL_c1b93b3d_4_k_cu_3814b3c7_243644cuda3std3__45__cpo6cbeginE)
_ZN40_INTERNAL_c1b93b3d_4_k_cu_3814b3c7_243644cuda3std3__45__cpo6cbeginE:
	.zero		1
	.type		_ZN40_INTERNAL_c1b93b3d_4_k_cu_3814b3c7_243644cuda3std3__48in_placeE,@object
	.size		_ZN40_INTERNAL_c1b93b3d_4_k_cu_3814b3c7_243644cuda3std3__48in_placeE,(_ZN40_INTERNAL_c1b93b3d_4_k_cu_3814b3c7_243644cuda3std6ranges3__45__cpo9iter_moveE - _ZN40_INTERNAL_c1b93b3d_4_k_cu_3814b3c7_243644cuda3std3__48in_placeE)
_ZN40_INTERNAL_c1b93b3d_4_k_cu_3814b3c7_243644cuda3std3__48in_placeE:
	.zero		1
	.type		_ZN40_INTERNAL_c1b93b3d_4_k_cu_3814b3c7_243644cuda3std6ranges3__45__cpo9iter_moveE,@object
	.size		_ZN40_INTERNAL_c1b93b3d_4_k_cu_3814b3c7_243644cuda3std6ranges3__45__cpo9iter_moveE,(_ZN40_INTERNAL_c1b93b3d_4_k_cu_3814b3c7_243644cuda3std3__45__cpo5beginE - _ZN40_INTERNAL_c1b93b3d_4_k_cu_3814b3c7_243644cuda3std6ranges3__45__cpo9iter_moveE)
_ZN40_INTERNAL_c1b93b3d_4_k_cu_3814b3c7_243644cuda3std6ranges3__45__cpo9iter_moveE:
	.zero		1
	.type		_ZN40_INTERNAL_c1b93b3d_4_k_cu_3814b3c7_243644cuda3std3__45__cpo5beginE,@object
	.size		_ZN40_INTERNAL_c1b93b3d_4_k_cu_3814b3c7_243644cuda3std3__45__cpo5beginE,(_ZN40_INTERNAL_c1b93b3d_4_k_cu_3814b3c7_243644cuda3std3__442_GLOBAL__N__c1b93b3d_4_k_cu_3814b3c7_243646ignoreE - _ZN40_INTERNAL_c1b93b3d_4_k_cu_3814b3c7_243644cuda3std3__45__cpo5beginE)
_ZN40_INTERNAL_c1b93b3d_4_k_cu_3814b3c7_243644cuda3std3__45__cpo5beginE:
	.zero		1
	.type		_ZN40_INTERNAL_c1b93b3d_4_k_cu_3814b3c7_243644cuda3std3__442_GLOBAL__N__c1b93b3d_4_k_cu_3814b3c7_243646ignoreE,@object
	.size		_ZN40_INTERNAL_c1b93b3d_4_k_cu_3814b3c7_243644cuda3std3__442_GLOBAL__N__c1b93b3d_4_k_cu_3814b3c7_243646ignoreE,(_ZN40_INTERNAL_c1b93b3d_4_k_cu_3814b3c7_243644cute7productE - _ZN40_INTERNAL_c1b93b3d_4_k_cu_3814b3c7_243644cuda3std3__442_GLOBAL__N__c1b93b3d_4_k_cu_3814b3c7_243646ignoreE)
_ZN40_INTERNAL_c1b93b3d_4_k_cu_3814b3c7_243644cuda3std3__442_GLOBAL__N__c1b93b3d_4_k_cu_3814b3c7_243646ignoreE:
	.zero		1
	.type		_ZN40_INTERNAL_c1b93b3d_4_k_cu_3814b3c7_243644cute7productE,@object
	.size		_ZN40_INTERNAL_c1b93b3d_4_k_cu_3814b3c7_243644cute7productE,(_ZN40_INTERNAL_c1b93b3d_4_k_cu_3814b3c7_243644cuda3std3__45__cpo3endE - _ZN40_INTERNAL_c1b93b3d_4_k_cu_3814b3c7_243644cute7productE)
_ZN40_INTERNAL_c1b93b3d_4_k_cu_3814b3c7_243644cute7productE:
	.zero		1
	.type		_ZN40_INTERNAL_c1b93b3d_4_k_cu_3814b3c7_243644cuda3std3__45__cpo3endE,@object
	.size		_ZN40_INTERNAL_c1b93b3d_4_k_cu_3814b3c7_243644cuda3std3__45__cpo3endE,(_ZN40_INTERNAL_c1b93b3d_4_k_cu_3814b3c7_243644cuda3std3__419piecewise_constructE - _ZN40_INTERNAL_c1b93b3d_4_k_cu_3814b3c7_243644cuda3std3__45__cpo3endE)
_ZN40_INTERNAL_c1b93b3d_4_k_cu_3814b3c7_243644cuda3std3__45__cpo3endE:
	.zero		1
	.type		_ZN40_INTERNAL_c1b93b3d_4_k_cu_3814b3c7_243644cuda3std3__419piecewise_constructE,@object
	.size		_ZN40_INTERNAL_c1b93b3d_4_k_cu_3814b3c7_243644cuda3std3__419piecewise_constructE,(_ZN40_INTERNAL_c1b93b3d_4_k_cu_3814b3c7_243644cuda3std3__45__cpo4cendE - _ZN40_INTERNAL_c1b93b3d_4_k_cu_3814b3c7_243644cuda3std3__419piecewise_constructE)
_ZN40_INTERNAL_c1b93b3d_4_k_cu_3814b3c7_243644cuda3std3__419piecewise_constructE:
	.zero		1
	.type		_ZN40_INTERNAL_c1b93b3d_4_k_cu_3814b3c7_243644cuda3std3__45__cpo4cendE,@object
	.size		_ZN40_INTERNAL_c1b93b3d_4_k_cu_3814b3c7_243644cuda3std3__45__cpo4cendE,(_ZN40_INTERNAL_c1b93b3d_4_k_cu_3814b3c7_243644cuda3std6ranges3__45__cpo4swapE - _ZN40_INTERNAL_c1b93b3d_4_k_cu_3814b3c7_243644cuda3std3__45__cpo4cendE)
_ZN40_INTERNAL_c1b93b3d_4_k_cu_3814b3c7_243644cuda3std3__45__cpo4cendE:
	.zero		1
	.type		_ZN40_INTERNAL_c1b93b3d_4_k_cu_3814b3c7_243644cuda3std6ranges3__45__cpo4swapE,@object
	.size		_ZN40_INTERNAL_c1b93b3d_4_k_cu_3814b3c7_243644cuda3std6ranges3__45__cpo4swapE,(.L_7 - _ZN40_INTERNAL_c1b93b3d_4_k_cu_3814b3c7_243644cuda3std6ranges3__45__cpo4swapE)
_ZN40_INTERNAL_c1b93b3d_4_k_cu_3814b3c7_243644cuda3std6ranges3__45__cpo4swapE:
	.zero		1
.L_7:


//--------------------- .nv.constant0._ZN7cutlass13device_kernelINS_4gemm6kernel13GemmUniversalIN4cute5tupleIJiiiiEEENS1_10collective13CollectiveMmaINS1_37MainloopSm90TmaGmmaWarpSpecializedFP8ILi56ENS5_IJNS4_1CILi1EEESB_SB_EEENS1_32KernelTmaWarpSpecializedPingpongEEENS5_IJNSA_ILi64EEESF_NSA_ILi32EEEEEENS_12float_e5m2_tENS5_IJlSB_lEEESI_SJ_NS4_8TiledMMAINS4_8MMA_AtomIJNS4_4SM904GMMA30MMA_64x64x32_F32E5M2E5M2_SS_TNILNSN_7ScaleInE1ELSP_1EEEEEENS4_6LayoutISC_NS5_IJNSA_ILi0EEEST_ST_EEEEENS5_IJNS4_10UnderscoreESW_SW_EEEEENS4_13SM90_TMA_LOADENS4_14ComposedLayoutINS4_7SwizzleILi1ELi4ELi3EEENS4_18smem_ptr_flag_bitsILi8EEENSS_INS5_IJNSA_ILi8EEESG_EEENS5_IJSG_SB_EEEEEEEvNS4_8identityESZ_S19_vS1A_EENS_8epilogue10collective6detail29Sm90TmaWarpSpecializedAdapterINS1D_15DefaultEpilogueISI_SJ_SJ_NS1C_6thread17LinearCombinationISI_Li1EffLNS1H_9ScaleType4KindE0ELNS_15FloatRoundStyleE2ESI_EENS1_15EpilogueDefaultEEEEEvvEEEEvNT_6ParamsE --------------------------
	.section	.nv.constant0._ZN7cutlass13device_kernelINS_4gemm6kernel13GemmUniversalIN4cute5tupleIJiiiiEEENS1_10collective13CollectiveMmaINS1_37MainloopSm90TmaGmmaWarpSpecializedFP8ILi56ENS5_IJNS4_1CILi1EEESB_SB_EEENS1_32KernelTmaWarpSpecializedPingpongEEENS5_IJNSA_ILi64EEESF_NSA_ILi32EEEEEENS_12float_e5m2_tENS5_IJlSB_lEEESI_SJ_NS4_8TiledMMAINS4_8MMA_AtomIJNS4_4SM904GMMA30MMA_64x64x32_F32E5M2E5M2_SS_TNILNSN_7ScaleInE1ELSP_1EEEEEENS4_6LayoutISC_NS5_IJNSA_ILi0EEEST_ST_EEEEENS5_IJNS4_10UnderscoreESW_SW_EEEEENS4_13SM90_TMA_LOADENS4_14ComposedLayoutINS4_7SwizzleILi1ELi4ELi3EEENS4_18smem_ptr_flag_bitsILi8EEENSS_INS5_IJNSA_ILi8EEESG_EEENS5_IJSG_SB_EEEEEEEvNS4_8identityESZ_S19_vS1A_EENS_8epilogue10collective6detail29Sm90TmaWarpSpecializedAdapterINS1D_15DefaultEpilogueISI_SJ_SJ_NS1C_6thread17LinearCombinationISI_Li1EffLNS1H_9ScaleType4KindE0ELNS_15FloatRoundStyleE2ESI_EENS1_15EpilogueDefaultEEEEEvvEEEEvNT_6ParamsE,"a",@progbits
	.sectionflags	@""
	.align	4
.nv.constant0._ZN7cutlass13device_kernelINS_4gemm6kernel13GemmUniversalIN4cute5tupleIJiiiiEEENS1_10collective13CollectiveMmaINS1_37MainloopSm90TmaGmmaWarpSpecializedFP8ILi56ENS5_IJNS4_1CILi1EEESB_SB_EEENS1_32KernelTmaWarpSpecializedPingpongEEENS5_IJNSA_ILi64EEESF_NSA_ILi32EEEEEENS_12float_e5m2_tENS5_IJlSB_lEEESI_SJ_NS4_8TiledMMAINS4_8MMA_AtomIJNS4_4SM904GMMA30MMA_64x64x32_F32E5M2E5M2_SS_TNILNSN_7ScaleInE1ELSP_1EEEEEENS4_6LayoutISC_NS5_IJNSA_ILi0EEEST_ST_EEEEENS5_IJNS4_10UnderscoreESW_SW_EEEEENS4_13SM90_TMA_LOADENS4_14ComposedLayoutINS4_7SwizzleILi1ELi4ELi3EEENS4_18smem_ptr_flag_bitsILi8EEENSS_INS5_IJNSA_ILi8EEESG_EEENS5_IJSG_SB_EEEEEEEvNS4_8identityESZ_S19_vS1A_EENS_8epilogue10collective6detail29Sm90TmaWarpSpecializedAdapterINS1D_15DefaultEpilogueISI_SJ_SJ_NS1C_6thread17LinearCombinationISI_Li1EffLNS1H_9ScaleType4KindE0ELNS_15FloatRoundStyleE2ESI_EENS1_15EpilogueDefaultEEEEEvvEEEEvNT_6ParamsE:
	.zero		1664


//--------------------- SYMBOLS --------------------------

	.type		.nv.reservedSmem.offset0,@object
	.size		.nv.reservedSmem.offset0,0x4
